//
// Generated by NVIDIA NVVM Compiler
//
// Compiler Build ID: CL-36424714
// Cuda compilation tools, release 13.0, V13.0.88
// Based on NVVM 20.0.0
//

.version 9.0
.target sm_100
.address_size 64

	// .globl	unfold_input_into_patches_f32

.visible .entry unfold_input_into_patches_f32(
	.param .align 8 .b8 unfold_input_into_patches_f32_param_0[80],
	.param .u64 .ptr .align 1 unfold_input_into_patches_f32_param_1,
	.param .u64 .ptr .align 1 unfold_input_into_patches_f32_param_2
)
{
	.reg .pred 	%p<12>;
	.reg .b32 	%r<33>;
	.reg .b32 	%f<2>;
	.reg .b64 	%rd<96>;

	ld.param.u64 	%rd56, [unfold_input_into_patches_f32_param_0+64];
	ld.param.u64 	%rd54, [unfold_input_into_patches_f32_param_0+48];
	ld.param.u64 	%rd49, [unfold_input_into_patches_f32_param_0+8];
	ld.param.u64 	%rd48, [unfold_input_into_patches_f32_param_0];
	ld.param.u64 	%rd57, [unfold_input_into_patches_f32_param_0+72];
	ld.param.u64 	%rd55, [unfold_input_into_patches_f32_param_0+56];
	ld.param.u64 	%rd50, [unfold_input_into_patches_f32_param_0+16];
	ld.param.u64 	%rd52, [unfold_input_into_patches_f32_param_0+32];
	ld.param.u64 	%rd51, [unfold_input_into_patches_f32_param_0+24];
	ld.param.u64 	%rd58, [unfold_input_into_patches_f32_param_1];
	ld.param.u64 	%rd59, [unfold_input_into_patches_f32_param_2];
	mov.u32 	%r1, %ctaid.x;
	mov.u32 	%r2, %ntid.x;
	mov.u32 	%r3, %tid.x;
	mad.lo.s32 	%r4, %r1, %r2, %r3;
	mul.lo.s64 	%rd60, %rd51, %rd52;
	mul.lo.s64 	%rd61, %rd60, %rd50;
	mul.lo.s64 	%rd62, %rd61, %rd50;
	mul.lo.s64 	%rd63, %rd62, %rd55;
	mul.lo.s64 	%rd64, %rd63, %rd57;
	cvt.u64.u32 	%rd9, %r4;
	setp.le.u64 	%p1, %rd64, %rd9;
	@%p1 bra 	$L__BB0_24;
	and.b64  	%rd65, %rd57, -4294967296;
	setp.ne.s64 	%p2, %rd65, 0;
	@%p2 bra 	$L__BB0_3;
	cvt.u32.u64 	%r5, %rd57;
	cvt.u32.u64 	%r6, %rd9;
	div.u32 	%r7, %r6, %r5;
	mul.lo.s32 	%r8, %r7, %r5;
	sub.s32 	%r9, %r6, %r8;
	cvt.u64.u32 	%rd85, %r7;
	cvt.u64.u32 	%rd86, %r9;
	bra.uni 	$L__BB0_4;
$L__BB0_3:
	div.u64 	%rd85, %rd9, %rd57;
	mul.lo.s64 	%rd66, %rd85, %rd57;
	sub.s64 	%rd86, %rd9, %rd66;
$L__BB0_4:
	and.b64  	%rd67, %rd55, -4294967296;
	setp.ne.s64 	%p3, %rd67, 0;
	@%p3 bra 	$L__BB0_6;
	cvt.u32.u64 	%r10, %rd55;
	cvt.u32.u64 	%r11, %rd85;
	div.u32 	%r12, %r11, %r10;
	mul.lo.s32 	%r13, %r12, %r10;
	sub.s32 	%r14, %r11, %r13;
	cvt.u64.u32 	%rd87, %r12;
	cvt.u64.u32 	%rd88, %r14;
	bra.uni 	$L__BB0_7;
$L__BB0_6:
	div.u64 	%rd87, %rd85, %rd55;
	mul.lo.s64 	%rd68, %rd87, %rd55;
	sub.s64 	%rd88, %rd85, %rd68;
$L__BB0_7:
	and.b64  	%rd69, %rd50, -4294967296;
	setp.ne.s64 	%p4, %rd69, 0;
	@%p4 bra 	$L__BB0_9;
	cvt.u32.u64 	%r15, %rd50;
	cvt.u32.u64 	%r16, %rd87;
	div.u32 	%r17, %r16, %r15;
	mul.lo.s32 	%r18, %r17, %r15;
	sub.s32 	%r19, %r16, %r18;
	cvt.u64.u32 	%rd89, %r17;
	cvt.u64.u32 	%rd90, %r19;
	bra.uni 	$L__BB0_10;
$L__BB0_9:
	div.u64 	%rd89, %rd87, %rd50;
	mul.lo.s64 	%rd70, %rd89, %rd50;
	sub.s64 	%rd90, %rd87, %rd70;
$L__BB0_10:
	and.b64  	%rd71, %rd50, -4294967296;
	setp.ne.s64 	%p5, %rd71, 0;
	@%p5 bra 	$L__BB0_12;
	cvt.u32.u64 	%r20, %rd50;
	cvt.u32.u64 	%r21, %rd89;
	div.u32 	%r22, %r21, %r20;
	mul.lo.s32 	%r23, %r22, %r20;
	sub.s32 	%r24, %r21, %r23;
	cvt.u64.u32 	%rd91, %r22;
	cvt.u64.u32 	%rd92, %r24;
	bra.uni 	$L__BB0_13;
$L__BB0_12:
	div.u64 	%rd91, %rd89, %rd50;
	mul.lo.s64 	%rd72, %rd91, %rd50;
	sub.s64 	%rd92, %rd89, %rd72;
$L__BB0_13:
	and.b64  	%rd73, %rd52, -4294967296;
	setp.ne.s64 	%p6, %rd73, 0;
	@%p6 bra 	$L__BB0_15;
	cvt.u32.u64 	%r25, %rd52;
	cvt.u32.u64 	%r26, %rd91;
	div.u32 	%r27, %r26, %r25;
	mul.lo.s32 	%r28, %r27, %r25;
	sub.s32 	%r29, %r26, %r28;
	cvt.u64.u32 	%rd93, %r27;
	cvt.u64.u32 	%rd94, %r29;
	bra.uni 	$L__BB0_16;
$L__BB0_15:
	div.u64 	%rd93, %rd91, %rd52;
	mul.lo.s64 	%rd74, %rd93, %rd52;
	sub.s64 	%rd94, %rd91, %rd74;
$L__BB0_16:
	and.b64  	%rd75, %rd51, -4294967296;
	setp.ne.s64 	%p7, %rd75, 0;
	@%p7 bra 	$L__BB0_18;
	cvt.u32.u64 	%r30, %rd51;
	cvt.u32.u64 	%r31, %rd93;
	rem.u32 	%r32, %r31, %r30;
	cvt.u64.u32 	%rd95, %r32;
	bra.uni 	$L__BB0_19;
$L__BB0_18:
	rem.u64 	%rd95, %rd93, %rd51;
$L__BB0_19:
	mad.lo.s64 	%rd44, %rd88, %rd48, %rd92;
	setp.lt.u64 	%p8, %rd44, %rd49;
	@%p8 bra 	$L__BB0_24;
	sub.s64 	%rd45, %rd44, %rd49;
	setp.ge.u64 	%p9, %rd45, %rd54;
	@%p9 bra 	$L__BB0_24;
	mad.lo.s64 	%rd46, %rd86, %rd48, %rd90;
	setp.lt.u64 	%p10, %rd46, %rd49;
	@%p10 bra 	$L__BB0_24;
	sub.s64 	%rd47, %rd46, %rd49;
	setp.ge.u64 	%p11, %rd47, %rd56;
	@%p11 bra 	$L__BB0_24;
	mad.lo.s64 	%rd76, %rd95, %rd52, %rd94;
	mad.lo.s64 	%rd77, %rd76, %rd54, %rd45;
	mad.lo.s64 	%rd78, %rd77, %rd56, %rd47;
	cvta.to.global.u64 	%rd79, %rd58;
	shl.b64 	%rd80, %rd78, 2;
	add.s64 	%rd81, %rd79, %rd80;
	ld.global.f32 	%f1, [%rd81];
	cvta.to.global.u64 	%rd82, %rd59;
	shl.b64 	%rd83, %rd9, 2;
	add.s64 	%rd84, %rd82, %rd83;
	st.global.f32 	[%rd84], %f1;
$L__BB0_24:
	ret;

}
	// .globl	unfold_output_into_patches_f32
.visible .entry unfold_output_into_patches_f32(
	.param .align 8 .b8 unfold_output_into_patches_f32_param_0[80],
	.param .u64 .ptr .align 1 unfold_output_into_patches_f32_param_1,
	.param .u64 .ptr .align 1 unfold_output_into_patches_f32_param_2
)
{
	.reg .pred 	%p<18>;
	.reg .b32 	%r<45>;
	.reg .b32 	%f<2>;
	.reg .b64 	%rd<119>;

	ld.param.u64 	%rd68, [unfold_output_into_patches_f32_param_0+72];
	ld.param.u64 	%rd66, [unfold_output_into_patches_f32_param_0+56];
	ld.param.u64 	%rd60, [unfold_output_into_patches_f32_param_0+8];
	ld.param.u64 	%rd59, [unfold_output_into_patches_f32_param_0];
	ld.param.u64 	%rd67, [unfold_output_into_patches_f32_param_0+64];
	ld.param.u64 	%rd65, [unfold_output_into_patches_f32_param_0+48];
	ld.param.u64 	%rd61, [unfold_output_into_patches_f32_param_0+16];
	ld.param.u64 	%rd64, [unfold_output_into_patches_f32_param_0+40];
	ld.param.u64 	%rd62, [unfold_output_into_patches_f32_param_0+24];
	ld.param.u64 	%rd69, [unfold_output_into_patches_f32_param_1];
	ld.param.u64 	%rd70, [unfold_output_into_patches_f32_param_2];
	mov.u32 	%r1, %ctaid.x;
	mov.u32 	%r2, %ntid.x;
	mov.u32 	%r3, %tid.x;
	mad.lo.s32 	%r4, %r1, %r2, %r3;
	mul.lo.s64 	%rd71, %rd62, %rd64;
	mul.lo.s64 	%rd72, %rd71, %rd61;
	mul.lo.s64 	%rd73, %rd72, %rd61;
	mul.lo.s64 	%rd74, %rd73, %rd65;
	mul.lo.s64 	%rd75, %rd74, %rd67;
	cvt.u64.u32 	%rd9, %r4;
	setp.le.u64 	%p1, %rd75, %rd9;
	@%p1 bra 	$L__BB1_38;
	and.b64  	%rd76, %rd67, -4294967296;
	setp.ne.s64 	%p2, %rd76, 0;
	@%p2 bra 	$L__BB1_3;
	cvt.u32.u64 	%r5, %rd67;
	cvt.u32.u64 	%r6, %rd9;
	div.u32 	%r7, %r6, %r5;
	mul.lo.s32 	%r8, %r7, %r5;
	sub.s32 	%r9, %r6, %r8;
	cvt.u64.u32 	%rd104, %r7;
	cvt.u64.u32 	%rd105, %r9;
	bra.uni 	$L__BB1_4;
$L__BB1_3:
	div.u64 	%rd104, %rd9, %rd67;
	mul.lo.s64 	%rd77, %rd104, %rd67;
	sub.s64 	%rd105, %rd9, %rd77;
$L__BB1_4:
	and.b64  	%rd78, %rd65, -4294967296;
	setp.ne.s64 	%p3, %rd78, 0;
	@%p3 bra 	$L__BB1_6;
	cvt.u32.u64 	%r10, %rd65;
	cvt.u32.u64 	%r11, %rd104;
	div.u32 	%r12, %r11, %r10;
	mul.lo.s32 	%r13, %r12, %r10;
	sub.s32 	%r14, %r11, %r13;
	cvt.u64.u32 	%rd106, %r12;
	cvt.u64.u32 	%rd107, %r14;
	bra.uni 	$L__BB1_7;
$L__BB1_6:
	div.u64 	%rd106, %rd104, %rd65;
	mul.lo.s64 	%rd79, %rd106, %rd65;
	sub.s64 	%rd107, %rd104, %rd79;
$L__BB1_7:
	and.b64  	%rd80, %rd61, -4294967296;
	setp.ne.s64 	%p4, %rd80, 0;
	@%p4 bra 	$L__BB1_9;
	cvt.u32.u64 	%r15, %rd61;
	cvt.u32.u64 	%r16, %rd106;
	div.u32 	%r17, %r16, %r15;
	mul.lo.s32 	%r18, %r17, %r15;
	sub.s32 	%r19, %r16, %r18;
	cvt.u64.u32 	%rd108, %r17;
	cvt.u64.u32 	%rd109, %r19;
	bra.uni 	$L__BB1_10;
$L__BB1_9:
	div.u64 	%rd108, %rd106, %rd61;
	mul.lo.s64 	%rd81, %rd108, %rd61;
	sub.s64 	%rd109, %rd106, %rd81;
$L__BB1_10:
	and.b64  	%rd82, %rd61, -4294967296;
	setp.ne.s64 	%p5, %rd82, 0;
	@%p5 bra 	$L__BB1_12;
	cvt.u32.u64 	%r20, %rd61;
	cvt.u32.u64 	%r21, %rd108;
	div.u32 	%r22, %r21, %r20;
	mul.lo.s32 	%r23, %r22, %r20;
	sub.s32 	%r24, %r21, %r23;
	cvt.u64.u32 	%rd110, %r22;
	cvt.u64.u32 	%rd111, %r24;
	bra.uni 	$L__BB1_13;
$L__BB1_12:
	div.u64 	%rd110, %rd108, %rd61;
	mul.lo.s64 	%rd83, %rd110, %rd61;
	sub.s64 	%rd111, %rd108, %rd83;
$L__BB1_13:
	and.b64  	%rd84, %rd64, -4294967296;
	setp.ne.s64 	%p6, %rd84, 0;
	@%p6 bra 	$L__BB1_15;
	cvt.u32.u64 	%r25, %rd64;
	cvt.u32.u64 	%r26, %rd110;
	div.u32 	%r27, %r26, %r25;
	mul.lo.s32 	%r28, %r27, %r25;
	sub.s32 	%r29, %r26, %r28;
	cvt.u64.u32 	%rd112, %r27;
	cvt.u64.u32 	%rd113, %r29;
	bra.uni 	$L__BB1_16;
$L__BB1_15:
	div.u64 	%rd112, %rd110, %rd64;
	mul.lo.s64 	%rd85, %rd112, %rd64;
	sub.s64 	%rd113, %rd110, %rd85;
$L__BB1_16:
	and.b64  	%rd86, %rd62, -4294967296;
	setp.ne.s64 	%p7, %rd86, 0;
	@%p7 bra 	$L__BB1_18;
	cvt.u32.u64 	%r30, %rd62;
	cvt.u32.u64 	%r31, %rd112;
	rem.u32 	%r32, %r31, %r30;
	cvt.u64.u32 	%rd114, %r32;
	bra.uni 	$L__BB1_19;
$L__BB1_18:
	rem.u64 	%rd114, %rd112, %rd62;
$L__BB1_19:
	add.s64 	%rd43, %rd107, %rd60;
	setp.lt.u64 	%p8, %rd43, %rd111;
	@%p8 bra 	$L__BB1_38;
	sub.s64 	%rd44, %rd43, %rd111;
	or.b64  	%rd87, %rd44, %rd59;
	and.b64  	%rd88, %rd87, -4294967296;
	setp.ne.s64 	%p9, %rd88, 0;
	@%p9 bra 	$L__BB1_22;
	cvt.u32.u64 	%r33, %rd59;
	cvt.u32.u64 	%r34, %rd44;
	rem.u32 	%r35, %r34, %r33;
	cvt.u64.u32 	%rd115, %r35;
	bra.uni 	$L__BB1_23;
$L__BB1_22:
	rem.u64 	%rd115, %rd44, %rd59;
$L__BB1_23:
	setp.ne.s64 	%p10, %rd115, 0;
	@%p10 bra 	$L__BB1_38;
	@%p9 bra 	$L__BB1_26;
	cvt.u32.u64 	%r36, %rd59;
	cvt.u32.u64 	%r37, %rd44;
	div.u32 	%r38, %r37, %r36;
	cvt.u64.u32 	%rd116, %r38;
	bra.uni 	$L__BB1_27;
$L__BB1_26:
	div.u64 	%rd116, %rd44, %rd59;
$L__BB1_27:
	setp.ge.u64 	%p12, %rd116, %rd66;
	@%p12 bra 	$L__BB1_38;
	add.s64 	%rd51, %rd105, %rd60;
	setp.lt.u64 	%p13, %rd51, %rd109;
	@%p13 bra 	$L__BB1_38;
	sub.s64 	%rd52, %rd51, %rd109;
	or.b64  	%rd91, %rd52, %rd59;
	and.b64  	%rd92, %rd91, -4294967296;
	setp.ne.s64 	%p14, %rd92, 0;
	@%p14 bra 	$L__BB1_31;
	cvt.u32.u64 	%r39, %rd59;
	cvt.u32.u64 	%r40, %rd52;
	rem.u32 	%r41, %r40, %r39;
	cvt.u64.u32 	%rd117, %r41;
	bra.uni 	$L__BB1_32;
$L__BB1_31:
	rem.u64 	%rd117, %rd52, %rd59;
$L__BB1_32:
	setp.ne.s64 	%p15, %rd117, 0;
	@%p15 bra 	$L__BB1_38;
	setp.ne.s64 	%p16, %rd92, 0;
	@%p16 bra 	$L__BB1_35;
	cvt.u32.u64 	%r42, %rd59;
	cvt.u32.u64 	%r43, %rd52;
	div.u32 	%r44, %r43, %r42;
	cvt.u64.u32 	%rd118, %r44;
	bra.uni 	$L__BB1_36;
$L__BB1_35:
	div.u64 	%rd118, %rd52, %rd59;
$L__BB1_36:
	setp.ge.u64 	%p17, %rd118, %rd68;
	@%p17 bra 	$L__BB1_38;
	mad.lo.s64 	%rd95, %rd114, %rd64, %rd113;
	mad.lo.s64 	%rd96, %rd95, %rd66, %rd116;
	mad.lo.s64 	%rd97, %rd96, %rd68, %rd118;
	cvta.to.global.u64 	%rd98, %rd69;
	shl.b64 	%rd99, %rd97, 2;
	add.s64 	%rd100, %rd98, %rd99;
	ld.global.f32 	%f1, [%rd100];
	cvta.to.global.u64 	%rd101, %rd70;
	shl.b64 	%rd102, %rd9, 2;
	add.s64 	%rd103, %rd101, %rd102;
	st.global.f32 	[%rd103], %f1;
$L__BB1_38:
	ret;

}
	// .globl	transpose_and_broadcast_filters_f32
.visible .entry transpose_and_broadcast_filters_f32(
	.param .align 8 .b8 transpose_and_broadcast_filters_f32_param_0[80],
	.param .u64 .ptr .align 1 transpose_and_broadcast_filters_f32_param_1,
	.param .u64 .ptr .align 1 transpose_and_broadcast_filters_f32_param_2
)
{
	.reg .pred 	%p<15>;
	.reg .b32 	%r<23>;
	.reg .b32 	%f<2>;
	.reg .b64 	%rd<116>;

	ld.param.u64 	%rd3, [transpose_and_broadcast_filters_f32_param_0+24];
	ld.param.u64 	%rd2, [transpose_and_broadcast_filters_f32_param_0+16];
	ld.param.u64 	%rd4, [transpose_and_broadcast_filters_f32_param_0+32];
	ld.param.u64 	%rd5, [transpose_and_broadcast_filters_f32_param_0+40];
	ld.param.u64 	%rd43, [transpose_and_broadcast_filters_f32_param_1];
	ld.param.u64 	%rd44, [transpose_and_broadcast_filters_f32_param_2];
	cvta.to.global.u64 	%rd1, %rd44;
	mov.u32 	%r1, %ctaid.x;
	mov.u32 	%r2, %ntid.x;
	mov.u32 	%r3, %tid.x;
	mad.lo.s32 	%r4, %r1, %r2, %r3;
	mul.lo.s64 	%rd45, %rd4, %rd5;
	mul.lo.s64 	%rd46, %rd45, %rd2;
	mul.lo.s64 	%rd6, %rd46, %rd2;
	cvt.u64.u32 	%rd7, %r4;
	setp.le.u64 	%p1, %rd6, %rd7;
	@%p1 bra 	$L__BB2_25;
	and.b64  	%rd47, %rd2, -4294967296;
	setp.ne.s64 	%p2, %rd47, 0;
	@%p2 bra 	$L__BB2_3;
	cvt.u32.u64 	%r5, %rd2;
	cvt.u32.u64 	%r6, %rd7;
	div.u32 	%r7, %r6, %r5;
	mul.lo.s32 	%r8, %r7, %r5;
	sub.s32 	%r9, %r6, %r8;
	cvt.u64.u32 	%rd104, %r7;
	cvt.u64.u32 	%rd105, %r9;
	bra.uni 	$L__BB2_4;
$L__BB2_3:
	div.u64 	%rd104, %rd7, %rd2;
	mul.lo.s64 	%rd48, %rd104, %rd2;
	sub.s64 	%rd105, %rd7, %rd48;
$L__BB2_4:
	setp.ne.s64 	%p3, %rd47, 0;
	@%p3 bra 	$L__BB2_6;
	cvt.u32.u64 	%r10, %rd2;
	cvt.u32.u64 	%r11, %rd104;
	div.u32 	%r12, %r11, %r10;
	mul.lo.s32 	%r13, %r12, %r10;
	sub.s32 	%r14, %r11, %r13;
	cvt.u64.u32 	%rd106, %r12;
	cvt.u64.u32 	%rd107, %r14;
	bra.uni 	$L__BB2_7;
$L__BB2_6:
	div.u64 	%rd106, %rd104, %rd2;
	mul.lo.s64 	%rd50, %rd106, %rd2;
	sub.s64 	%rd107, %rd104, %rd50;
$L__BB2_7:
	and.b64  	%rd51, %rd4, -4294967296;
	setp.ne.s64 	%p4, %rd51, 0;
	@%p4 bra 	$L__BB2_9;
	cvt.u32.u64 	%r15, %rd4;
	cvt.u32.u64 	%r16, %rd106;
	div.u32 	%r17, %r16, %r15;
	mul.lo.s32 	%r18, %r17, %r15;
	sub.s32 	%r19, %r16, %r18;
	cvt.u64.u32 	%rd108, %r17;
	cvt.u64.u32 	%rd109, %r19;
	bra.uni 	$L__BB2_10;
$L__BB2_9:
	div.u64 	%rd108, %rd106, %rd4;
	mul.lo.s64 	%rd52, %rd108, %rd4;
	sub.s64 	%rd109, %rd106, %rd52;
$L__BB2_10:
	and.b64  	%rd53, %rd5, -4294967296;
	setp.ne.s64 	%p5, %rd53, 0;
	@%p5 bra 	$L__BB2_12;
	cvt.u32.u64 	%r20, %rd5;
	cvt.u32.u64 	%r21, %rd108;
	rem.u32 	%r22, %r21, %r20;
	cvt.u64.u32 	%rd110, %r22;
	bra.uni 	$L__BB2_13;
$L__BB2_12:
	rem.u64 	%rd110, %rd108, %rd5;
$L__BB2_13:
	mul.lo.s64 	%rd29, %rd109, %rd5;
	cvta.to.global.u64 	%rd54, %rd43;
	shl.b64 	%rd55, %rd7, 2;
	add.s64 	%rd56, %rd54, %rd55;
	ld.global.f32 	%f1, [%rd56];
	setp.eq.s64 	%p6, %rd3, 0;
	@%p6 bra 	$L__BB2_25;
	add.s64 	%rd58, %rd110, %rd29;
	mad.lo.s64 	%rd59, %rd58, %rd2, %rd107;
	mad.lo.s64 	%rd30, %rd59, %rd2, %rd105;
	and.b64  	%rd31, %rd3, 7;
	setp.lt.u64 	%p7, %rd3, 8;
	mov.b64 	%rd114, 0;
	@%p7 bra 	$L__BB2_17;
	and.b64  	%rd114, %rd3, -8;
	mov.b64 	%rd112, 0;
	mov.u64 	%rd111, %rd114;
$L__BB2_16:
	.pragma "nounroll";
	mad.lo.s64 	%rd61, %rd112, %rd6, %rd30;
	shl.b64 	%rd62, %rd61, 2;
	add.s64 	%rd63, %rd1, %rd62;
	st.global.f32 	[%rd63], %f1;
	shl.b64 	%rd64, %rd6, 2;
	add.s64 	%rd65, %rd63, %rd64;
	st.global.f32 	[%rd65], %f1;
	add.s64 	%rd66, %rd65, %rd64;
	st.global.f32 	[%rd66], %f1;
	add.s64 	%rd67, %rd66, %rd64;
	st.global.f32 	[%rd67], %f1;
	add.s64 	%rd68, %rd67, %rd64;
	st.global.f32 	[%rd68], %f1;
	add.s64 	%rd69, %rd68, %rd64;
	st.global.f32 	[%rd69], %f1;
	add.s64 	%rd70, %rd69, %rd64;
	st.global.f32 	[%rd70], %f1;
	add.s64 	%rd71, %rd70, %rd64;
	st.global.f32 	[%rd71], %f1;
	add.s64 	%rd112, %rd112, 8;
	add.s64 	%rd111, %rd111, -8;
	setp.ne.s64 	%p8, %rd111, 0;
	@%p8 bra 	$L__BB2_16;
$L__BB2_17:
	setp.eq.s64 	%p9, %rd31, 0;
	@%p9 bra 	$L__BB2_25;
	and.b64  	%rd38, %rd3, 3;
	setp.lt.u64 	%p10, %rd31, 4;
	@%p10 bra 	$L__BB2_20;
	mad.lo.s64 	%rd72, %rd114, %rd6, %rd30;
	shl.b64 	%rd73, %rd72, 2;
	add.s64 	%rd74, %rd1, %rd73;
	st.global.f32 	[%rd74], %f1;
	add.s64 	%rd75, %rd114, 1;
	and.b64  	%rd76, %rd75, 4294967295;
	mad.lo.s64 	%rd77, %rd76, %rd6, %rd30;
	shl.b64 	%rd78, %rd77, 2;
	add.s64 	%rd79, %rd1, %rd78;
	st.global.f32 	[%rd79], %f1;
	add.s64 	%rd80, %rd114, 2;
	and.b64  	%rd81, %rd80, 4294967295;
	mad.lo.s64 	%rd82, %rd81, %rd6, %rd30;
	shl.b64 	%rd83, %rd82, 2;
	add.s64 	%rd84, %rd1, %rd83;
	st.global.f32 	[%rd84], %f1;
	add.s64 	%rd85, %rd114, 3;
	and.b64  	%rd86, %rd85, 4294967295;
	mad.lo.s64 	%rd87, %rd86, %rd6, %rd30;
	shl.b64 	%rd88, %rd87, 2;
	add.s64 	%rd89, %rd1, %rd88;
	st.global.f32 	[%rd89], %f1;
	add.s64 	%rd90, %rd114, 4;
	and.b64  	%rd114, %rd90, 4294967295;
$L__BB2_20:
	setp.eq.s64 	%p11, %rd38, 0;
	@%p11 bra 	$L__BB2_25;
	setp.eq.s64 	%p12, %rd38, 1;
	@%p12 bra 	$L__BB2_23;
	mad.lo.s64 	%rd91, %rd114, %rd6, %rd30;
	shl.b64 	%rd92, %rd91, 2;
	add.s64 	%rd93, %rd1, %rd92;
	st.global.f32 	[%rd93], %f1;
	add.s64 	%rd94, %rd114, 1;
	and.b64  	%rd95, %rd94, 4294967295;
	mad.lo.s64 	%rd96, %rd95, %rd6, %rd30;
	shl.b64 	%rd97, %rd96, 2;
	add.s64 	%rd98, %rd1, %rd97;
	st.global.f32 	[%rd98], %f1;
	add.s64 	%rd99, %rd114, 2;
	and.b64  	%rd114, %rd99, 4294967295;
$L__BB2_23:
	and.b64  	%rd100, %rd3, 1;
	setp.eq.b64 	%p13, %rd100, 1;
	not.pred 	%p14, %p13;
	@%p14 bra 	$L__BB2_25;
	mad.lo.s64 	%rd101, %rd114, %rd6, %rd30;
	shl.b64 	%rd102, %rd101, 2;
	add.s64 	%rd103, %rd1, %rd102;
	st.global.f32 	[%rd103], %f1;
$L__BB2_25:
	ret;

}
	// .globl	sum_transposed_filters_f32
.visible .entry sum_transposed_filters_f32(
	.param .align 8 .b8 sum_transposed_filters_f32_param_0[80],
	.param .u64 .ptr .align 1 sum_transposed_filters_f32_param_1,
	.param .u64 .ptr .align 1 sum_transposed_filters_f32_param_2
)
{
	.reg .pred 	%p<15>;
	.reg .b32 	%r<23>;
	.reg .b32 	%f<85>;
	.reg .b64 	%rd<161>;

	ld.param.u64 	%rd3, [sum_transposed_filters_f32_param_0+24];
	ld.param.u64 	%rd2, [sum_transposed_filters_f32_param_0+16];
	ld.param.u64 	%rd4, [sum_transposed_filters_f32_param_0+32];
	ld.param.u64 	%rd5, [sum_transposed_filters_f32_param_0+40];
	ld.param.u64 	%rd49, [sum_transposed_filters_f32_param_1];
	ld.param.u64 	%rd48, [sum_transposed_filters_f32_param_2];
	cvta.to.global.u64 	%rd1, %rd49;
	mov.u32 	%r1, %ctaid.x;
	mov.u32 	%r2, %ntid.x;
	mov.u32 	%r3, %tid.x;
	mad.lo.s32 	%r4, %r1, %r2, %r3;
	mul.lo.s64 	%rd50, %rd5, %rd4;
	mul.lo.s64 	%rd51, %rd50, %rd2;
	mul.lo.s64 	%rd6, %rd51, %rd2;
	cvt.u64.u32 	%rd7, %r4;
	setp.le.u64 	%p1, %rd6, %rd7;
	@%p1 bra 	$L__BB3_26;
	and.b64  	%rd52, %rd2, -4294967296;
	setp.ne.s64 	%p2, %rd52, 0;
	@%p2 bra 	$L__BB3_3;
	cvt.u32.u64 	%r5, %rd2;
	cvt.u32.u64 	%r6, %rd7;
	div.u32 	%r7, %r6, %r5;
	mul.lo.s32 	%r8, %r7, %r5;
	sub.s32 	%r9, %r6, %r8;
	cvt.u64.u32 	%rd147, %r7;
	cvt.u64.u32 	%rd148, %r9;
	bra.uni 	$L__BB3_4;
$L__BB3_3:
	div.u64 	%rd147, %rd7, %rd2;
	mul.lo.s64 	%rd53, %rd147, %rd2;
	sub.s64 	%rd148, %rd7, %rd53;
$L__BB3_4:
	setp.ne.s64 	%p3, %rd52, 0;
	@%p3 bra 	$L__BB3_6;
	cvt.u32.u64 	%r10, %rd2;
	cvt.u32.u64 	%r11, %rd147;
	div.u32 	%r12, %r11, %r10;
	mul.lo.s32 	%r13, %r12, %r10;
	sub.s32 	%r14, %r11, %r13;
	cvt.u64.u32 	%rd149, %r12;
	cvt.u64.u32 	%rd150, %r14;
	bra.uni 	$L__BB3_7;
$L__BB3_6:
	div.u64 	%rd149, %rd147, %rd2;
	mul.lo.s64 	%rd55, %rd149, %rd2;
	sub.s64 	%rd150, %rd147, %rd55;
$L__BB3_7:
	and.b64  	%rd56, %rd4, -4294967296;
	setp.ne.s64 	%p4, %rd56, 0;
	@%p4 bra 	$L__BB3_9;
	cvt.u32.u64 	%r15, %rd4;
	cvt.u32.u64 	%r16, %rd149;
	div.u32 	%r17, %r16, %r15;
	mul.lo.s32 	%r18, %r17, %r15;
	sub.s32 	%r19, %r16, %r18;
	cvt.u64.u32 	%rd151, %r17;
	cvt.u64.u32 	%rd152, %r19;
	bra.uni 	$L__BB3_10;
$L__BB3_9:
	div.u64 	%rd151, %rd149, %rd4;
	mul.lo.s64 	%rd57, %rd151, %rd4;
	sub.s64 	%rd152, %rd149, %rd57;
$L__BB3_10:
	and.b64  	%rd58, %rd5, -4294967296;
	setp.ne.s64 	%p5, %rd58, 0;
	@%p5 bra 	$L__BB3_12;
	cvt.u32.u64 	%r20, %rd5;
	cvt.u32.u64 	%r21, %rd151;
	rem.u32 	%r22, %r21, %r20;
	cvt.u64.u32 	%rd153, %r22;
	bra.uni 	$L__BB3_13;
$L__BB3_12:
	rem.u64 	%rd153, %rd151, %rd5;
$L__BB3_13:
	mul.lo.s64 	%rd29, %rd152, %rd5;
	setp.eq.s64 	%p6, %rd3, 0;
	mov.f32 	%f84, 0f00000000;
	@%p6 bra 	$L__BB3_25;
	add.s64 	%rd60, %rd153, %rd29;
	mad.lo.s64 	%rd61, %rd60, %rd2, %rd150;
	mad.lo.s64 	%rd30, %rd61, %rd2, %rd148;
	and.b64  	%rd31, %rd3, 15;
	setp.lt.u64 	%p7, %rd3, 16;
	mov.f32 	%f84, 0f00000000;
	mov.b64 	%rd157, 0;
	@%p7 bra 	$L__BB3_17;
	and.b64  	%rd157, %rd3, -16;
	mov.f32 	%f84, 0f00000000;
	mov.b64 	%rd155, 0;
	mov.u64 	%rd154, %rd157;
$L__BB3_16:
	.pragma "nounroll";
	mad.lo.s64 	%rd63, %rd155, %rd6, %rd30;
	shl.b64 	%rd64, %rd63, 2;
	add.s64 	%rd65, %rd1, %rd64;
	ld.global.f32 	%f18, [%rd65];
	add.f32 	%f19, %f84, %f18;
	shl.b64 	%rd66, %rd6, 2;
	add.s64 	%rd67, %rd65, %rd66;
	ld.global.f32 	%f20, [%rd67];
	add.f32 	%f21, %f19, %f20;
	add.s64 	%rd68, %rd67, %rd66;
	ld.global.f32 	%f22, [%rd68];
	add.f32 	%f23, %f21, %f22;
	add.s64 	%rd69, %rd68, %rd66;
	ld.global.f32 	%f24, [%rd69];
	add.f32 	%f25, %f23, %f24;
	add.s64 	%rd70, %rd69, %rd66;
	ld.global.f32 	%f26, [%rd70];
	add.f32 	%f27, %f25, %f26;
	add.s64 	%rd71, %rd70, %rd66;
	ld.global.f32 	%f28, [%rd71];
	add.f32 	%f29, %f27, %f28;
	add.s64 	%rd72, %rd71, %rd66;
	ld.global.f32 	%f30, [%rd72];
	add.f32 	%f31, %f29, %f30;
	add.s64 	%rd73, %rd72, %rd66;
	ld.global.f32 	%f32, [%rd73];
	add.f32 	%f33, %f31, %f32;
	add.s64 	%rd74, %rd73, %rd66;
	ld.global.f32 	%f34, [%rd74];
	add.f32 	%f35, %f33, %f34;
	add.s64 	%rd75, %rd74, %rd66;
	ld.global.f32 	%f36, [%rd75];
	add.f32 	%f37, %f35, %f36;
	add.s64 	%rd76, %rd75, %rd66;
	ld.global.f32 	%f38, [%rd76];
	add.f32 	%f39, %f37, %f38;
	add.s64 	%rd77, %rd76, %rd66;
	ld.global.f32 	%f40, [%rd77];
	add.f32 	%f41, %f39, %f40;
	add.s64 	%rd78, %rd77, %rd66;
	ld.global.f32 	%f42, [%rd78];
	add.f32 	%f43, %f41, %f42;
	add.s64 	%rd79, %rd78, %rd66;
	ld.global.f32 	%f44, [%rd79];
	add.f32 	%f45, %f43, %f44;
	add.s64 	%rd80, %rd79, %rd66;
	ld.global.f32 	%f46, [%rd80];
	add.f32 	%f47, %f45, %f46;
	add.s64 	%rd81, %rd80, %rd66;
	ld.global.f32 	%f48, [%rd81];
	add.f32 	%f84, %f47, %f48;
	add.s64 	%rd155, %rd155, 16;
	add.s64 	%rd154, %rd154, -16;
	setp.ne.s64 	%p8, %rd154, 0;
	@%p8 bra 	$L__BB3_16;
$L__BB3_17:
	setp.eq.s64 	%p9, %rd31, 0;
	@%p9 bra 	$L__BB3_25;
	and.b64  	%rd38, %rd3, 7;
	setp.lt.u64 	%p10, %rd31, 8;
	@%p10 bra 	$L__BB3_20;
	mad.lo.s64 	%rd82, %rd157, %rd6, %rd30;
	shl.b64 	%rd83, %rd82, 2;
	add.s64 	%rd84, %rd1, %rd83;
	ld.global.f32 	%f50, [%rd84];
	add.f32 	%f51, %f84, %f50;
	add.s64 	%rd85, %rd157, 1;
	and.b64  	%rd86, %rd85, 4294967295;
	mad.lo.s64 	%rd87, %rd86, %rd6, %rd30;
	shl.b64 	%rd88, %rd87, 2;
	add.s64 	%rd89, %rd1, %rd88;
	ld.global.f32 	%f52, [%rd89];
	add.f32 	%f53, %f51, %f52;
	add.s64 	%rd90, %rd157, 2;
	and.b64  	%rd91, %rd90, 4294967295;
	mad.lo.s64 	%rd92, %rd91, %rd6, %rd30;
	shl.b64 	%rd93, %rd92, 2;
	add.s64 	%rd94, %rd1, %rd93;
	ld.global.f32 	%f54, [%rd94];
	add.f32 	%f55, %f53, %f54;
	add.s64 	%rd95, %rd157, 3;
	and.b64  	%rd96, %rd95, 4294967295;
	mad.lo.s64 	%rd97, %rd96, %rd6, %rd30;
	shl.b64 	%rd98, %rd97, 2;
	add.s64 	%rd99, %rd1, %rd98;
	ld.global.f32 	%f56, [%rd99];
	add.f32 	%f57, %f55, %f56;
	add.s64 	%rd100, %rd157, 4;
	and.b64  	%rd101, %rd100, 4294967295;
	mad.lo.s64 	%rd102, %rd101, %rd6, %rd30;
	shl.b64 	%rd103, %rd102, 2;
	add.s64 	%rd104, %rd1, %rd103;
	ld.global.f32 	%f58, [%rd104];
	add.f32 	%f59, %f57, %f58;
	add.s64 	%rd105, %rd157, 5;
	and.b64  	%rd106, %rd105, 4294967295;
	mad.lo.s64 	%rd107, %rd106, %rd6, %rd30;
	shl.b64 	%rd108, %rd107, 2;
	add.s64 	%rd109, %rd1, %rd108;
	ld.global.f32 	%f60, [%rd109];
	add.f32 	%f61, %f59, %f60;
	add.s64 	%rd110, %rd157, 6;
	and.b64  	%rd111, %rd110, 4294967295;
	mad.lo.s64 	%rd112, %rd111, %rd6, %rd30;
	shl.b64 	%rd113, %rd112, 2;
	add.s64 	%rd114, %rd1, %rd113;
	ld.global.f32 	%f62, [%rd114];
	add.f32 	%f63, %f61, %f62;
	add.s64 	%rd115, %rd157, 7;
	and.b64  	%rd116, %rd115, 4294967295;
	mad.lo.s64 	%rd117, %rd116, %rd6, %rd30;
	shl.b64 	%rd118, %rd117, 2;
	add.s64 	%rd119, %rd1, %rd118;
	ld.global.f32 	%f64, [%rd119];
	add.f32 	%f84, %f63, %f64;
	add.s64 	%rd120, %rd157, 8;
	and.b64  	%rd157, %rd120, 4294967295;
$L__BB3_20:
	setp.eq.s64 	%p11, %rd38, 0;
	@%p11 bra 	$L__BB3_25;
	and.b64  	%rd159, %rd3, 3;
	setp.lt.u64 	%p12, %rd38, 4;
	@%p12 bra 	$L__BB3_23;
	mad.lo.s64 	%rd121, %rd157, %rd6, %rd30;
	shl.b64 	%rd122, %rd121, 2;
	add.s64 	%rd123, %rd1, %rd122;
	ld.global.f32 	%f66, [%rd123];
	add.f32 	%f67, %f84, %f66;
	add.s64 	%rd124, %rd157, 1;
	and.b64  	%rd125, %rd124, 4294967295;
	mad.lo.s64 	%rd126, %rd125, %rd6, %rd30;
	shl.b64 	%rd127, %rd126, 2;
	add.s64 	%rd128, %rd1, %rd127;
	ld.global.f32 	%f68, [%rd128];
	add.f32 	%f69, %f67, %f68;
	add.s64 	%rd129, %rd157, 2;
	and.b64  	%rd130, %rd129, 4294967295;
	mad.lo.s64 	%rd131, %rd130, %rd6, %rd30;
	shl.b64 	%rd132, %rd131, 2;
	add.s64 	%rd133, %rd1, %rd132;
	ld.global.f32 	%f70, [%rd133];
	add.f32 	%f71, %f69, %f70;
	add.s64 	%rd134, %rd157, 3;
	and.b64  	%rd135, %rd134, 4294967295;
	mad.lo.s64 	%rd136, %rd135, %rd6, %rd30;
	shl.b64 	%rd137, %rd136, 2;
	add.s64 	%rd138, %rd1, %rd137;
	ld.global.f32 	%f72, [%rd138];
	add.f32 	%f84, %f71, %f72;
	add.s64 	%rd139, %rd157, 4;
	and.b64  	%rd157, %rd139, 4294967295;
$L__BB3_23:
	setp.eq.s64 	%p13, %rd159, 0;
	@%p13 bra 	$L__BB3_25;
$L__BB3_24:
	.pragma "nounroll";
	mad.lo.s64 	%rd140, %rd157, %rd6, %rd30;
	shl.b64 	%rd141, %rd140, 2;
	add.s64 	%rd142, %rd1, %rd141;
	ld.global.f32 	%f73, [%rd142];
	add.f32 	%f84, %f84, %f73;
	add.s64 	%rd143, %rd157, 1;
	and.b64  	%rd157, %rd143, 4294967295;
	add.s64 	%rd159, %rd159, -1;
	setp.ne.s64 	%p14, %rd159, 0;
	@%p14 bra 	$L__BB3_24;
$L__BB3_25:
	cvta.to.global.u64 	%rd144, %rd48;
	shl.b64 	%rd145, %rd7, 2;
	add.s64 	%rd146, %rd144, %rd145;
	ld.global.f32 	%f74, [%rd146];
	add.f32 	%f75, %f84, %f74;
	st.global.f32 	[%rd146], %f75;
$L__BB3_26:
	ret;

}
	// .globl	unfold_input_into_patches_f64
.visible .entry unfold_input_into_patches_f64(
	.param .align 8 .b8 unfold_input_into_patches_f64_param_0[80],
	.param .u64 .ptr .align 1 unfold_input_into_patches_f64_param_1,
	.param .u64 .ptr .align 1 unfold_input_into_patches_f64_param_2
)
{
	.reg .pred 	%p<12>;
	.reg .b32 	%r<33>;
	.reg .b64 	%rd<96>;
	.reg .b64 	%fd<2>;

	ld.param.u64 	%rd56, [unfold_input_into_patches_f64_param_0+64];
	ld.param.u64 	%rd54, [unfold_input_into_patches_f64_param_0+48];
	ld.param.u64 	%rd49, [unfold_input_into_patches_f64_param_0+8];
	ld.param.u64 	%rd48, [unfold_input_into_patches_f64_param_0];
	ld.param.u64 	%rd57, [unfold_input_into_patches_f64_param_0+72];
	ld.param.u64 	%rd55, [unfold_input_into_patches_f64_param_0+56];
	ld.param.u64 	%rd50, [unfold_input_into_patches_f64_param_0+16];
	ld.param.u64 	%rd52, [unfold_input_into_patches_f64_param_0+32];
	ld.param.u64 	%rd51, [unfold_input_into_patches_f64_param_0+24];
	ld.param.u64 	%rd58, [unfold_input_into_patches_f64_param_1];
	ld.param.u64 	%rd59, [unfold_input_into_patches_f64_param_2];
	mov.u32 	%r1, %ctaid.x;
	mov.u32 	%r2, %ntid.x;
	mov.u32 	%r3, %tid.x;
	mad.lo.s32 	%r4, %r1, %r2, %r3;
	mul.lo.s64 	%rd60, %rd51, %rd52;
	mul.lo.s64 	%rd61, %rd60, %rd50;
	mul.lo.s64 	%rd62, %rd61, %rd50;
	mul.lo.s64 	%rd63, %rd62, %rd55;
	mul.lo.s64 	%rd64, %rd63, %rd57;
	cvt.u64.u32 	%rd9, %r4;
	setp.le.u64 	%p1, %rd64, %rd9;
	@%p1 bra 	$L__BB4_24;
	and.b64  	%rd65, %rd57, -4294967296;
	setp.ne.s64 	%p2, %rd65, 0;
	@%p2 bra 	$L__BB4_3;
	cvt.u32.u64 	%r5, %rd57;
	cvt.u32.u64 	%r6, %rd9;
	div.u32 	%r7, %r6, %r5;
	mul.lo.s32 	%r8, %r7, %r5;
	sub.s32 	%r9, %r6, %r8;
	cvt.u64.u32 	%rd85, %r7;
	cvt.u64.u32 	%rd86, %r9;
	bra.uni 	$L__BB4_4;
$L__BB4_3:
	div.u64 	%rd85, %rd9, %rd57;
	mul.lo.s64 	%rd66, %rd85, %rd57;
	sub.s64 	%rd86, %rd9, %rd66;
$L__BB4_4:
	and.b64  	%rd67, %rd55, -4294967296;
	setp.ne.s64 	%p3, %rd67, 0;
	@%p3 bra 	$L__BB4_6;
	cvt.u32.u64 	%r10, %rd55;
	cvt.u32.u64 	%r11, %rd85;
	div.u32 	%r12, %r11, %r10;
	mul.lo.s32 	%r13, %r12, %r10;
	sub.s32 	%r14, %r11, %r13;
	cvt.u64.u32 	%rd87, %r12;
	cvt.u64.u32 	%rd88, %r14;
	bra.uni 	$L__BB4_7;
$L__BB4_6:
	div.u64 	%rd87, %rd85, %rd55;
	mul.lo.s64 	%rd68, %rd87, %rd55;
	sub.s64 	%rd88, %rd85, %rd68;
$L__BB4_7:
	and.b64  	%rd69, %rd50, -4294967296;
	setp.ne.s64 	%p4, %rd69, 0;
	@%p4 bra 	$L__BB4_9;
	cvt.u32.u64 	%r15, %rd50;
	cvt.u32.u64 	%r16, %rd87;
	div.u32 	%r17, %r16, %r15;
	mul.lo.s32 	%r18, %r17, %r15;
	sub.s32 	%r19, %r16, %r18;
	cvt.u64.u32 	%rd89, %r17;
	cvt.u64.u32 	%rd90, %r19;
	bra.uni 	$L__BB4_10;
$L__BB4_9:
	div.u64 	%rd89, %rd87, %rd50;
	mul.lo.s64 	%rd70, %rd89, %rd50;
	sub.s64 	%rd90, %rd87, %rd70;
$L__BB4_10:
	and.b64  	%rd71, %rd50, -4294967296;
	setp.ne.s64 	%p5, %rd71, 0;
	@%p5 bra 	$L__BB4_12;
	cvt.u32.u64 	%r20, %rd50;
	cvt.u32.u64 	%r21, %rd89;
	div.u32 	%r22, %r21, %r20;
	mul.lo.s32 	%r23, %r22, %r20;
	sub.s32 	%r24, %r21, %r23;
	cvt.u64.u32 	%rd91, %r22;
	cvt.u64.u32 	%rd92, %r24;
	bra.uni 	$L__BB4_13;
$L__BB4_12:
	div.u64 	%rd91, %rd89, %rd50;
	mul.lo.s64 	%rd72, %rd91, %rd50;
	sub.s64 	%rd92, %rd89, %rd72;
$L__BB4_13:
	and.b64  	%rd73, %rd52, -4294967296;
	setp.ne.s64 	%p6, %rd73, 0;
	@%p6 bra 	$L__BB4_15;
	cvt.u32.u64 	%r25, %rd52;
	cvt.u32.u64 	%r26, %rd91;
	div.u32 	%r27, %r26, %r25;
	mul.lo.s32 	%r28, %r27, %r25;
	sub.s32 	%r29, %r26, %r28;
	cvt.u64.u32 	%rd93, %r27;
	cvt.u64.u32 	%rd94, %r29;
	bra.uni 	$L__BB4_16;
$L__BB4_15:
	div.u64 	%rd93, %rd91, %rd52;
	mul.lo.s64 	%rd74, %rd93, %rd52;
	sub.s64 	%rd94, %rd91, %rd74;
$L__BB4_16:
	and.b64  	%rd75, %rd51, -4294967296;
	setp.ne.s64 	%p7, %rd75, 0;
	@%p7 bra 	$L__BB4_18;
	cvt.u32.u64 	%r30, %rd51;
	cvt.u32.u64 	%r31, %rd93;
	rem.u32 	%r32, %r31, %r30;
	cvt.u64.u32 	%rd95, %r32;
	bra.uni 	$L__BB4_19;
$L__BB4_18:
	rem.u64 	%rd95, %rd93, %rd51;
$L__BB4_19:
	mad.lo.s64 	%rd44, %rd88, %rd48, %rd92;
	setp.lt.u64 	%p8, %rd44, %rd49;
	@%p8 bra 	$L__BB4_24;
	sub.s64 	%rd45, %rd44, %rd49;
	setp.ge.u64 	%p9, %rd45, %rd54;
	@%p9 bra 	$L__BB4_24;
	mad.lo.s64 	%rd46, %rd86, %rd48, %rd90;
	setp.lt.u64 	%p10, %rd46, %rd49;
	@%p10 bra 	$L__BB4_24;
	sub.s64 	%rd47, %rd46, %rd49;
	setp.ge.u64 	%p11, %rd47, %rd56;
	@%p11 bra 	$L__BB4_24;
	mad.lo.s64 	%rd76, %rd95, %rd52, %rd94;
	mad.lo.s64 	%rd77, %rd76, %rd54, %rd45;
	mad.lo.s64 	%rd78, %rd77, %rd56, %rd47;
	cvta.to.global.u64 	%rd79, %rd58;
	shl.b64 	%rd80, %rd78, 3;
	add.s64 	%rd81, %rd79, %rd80;
	ld.global.f64 	%fd1, [%rd81];
	cvta.to.global.u64 	%rd82, %rd59;
	shl.b64 	%rd83, %rd9, 3;
	add.s64 	%rd84, %rd82, %rd83;
	st.global.f64 	[%rd84], %fd1;
$L__BB4_24:
	ret;

}
	// .globl	unfold_output_into_patches_f64
.visible .entry unfold_output_into_patches_f64(
	.param .align 8 .b8 unfold_output_into_patches_f64_param_0[80],
	.param .u64 .ptr .align 1 unfold_output_into_patches_f64_param_1,
	.param .u64 .ptr .align 1 unfold_output_into_patches_f64_param_2
)
{
	.reg .pred 	%p<18>;
	.reg .b32 	%r<45>;
	.reg .b64 	%rd<119>;
	.reg .b64 	%fd<2>;

	ld.param.u64 	%rd68, [unfold_output_into_patches_f64_param_0+72];
	ld.param.u64 	%rd66, [unfold_output_into_patches_f64_param_0+56];
	ld.param.u64 	%rd60, [unfold_output_into_patches_f64_param_0+8];
	ld.param.u64 	%rd59, [unfold_output_into_patches_f64_param_0];
	ld.param.u64 	%rd67, [unfold_output_into_patches_f64_param_0+64];
	ld.param.u64 	%rd65, [unfold_output_into_patches_f64_param_0+48];
	ld.param.u64 	%rd61, [unfold_output_into_patches_f64_param_0+16];
	ld.param.u64 	%rd64, [unfold_output_into_patches_f64_param_0+40];
	ld.param.u64 	%rd62, [unfold_output_into_patches_f64_param_0+24];
	ld.param.u64 	%rd69, [unfold_output_into_patches_f64_param_1];
	ld.param.u64 	%rd70, [unfold_output_into_patches_f64_param_2];
	mov.u32 	%r1, %ctaid.x;
	mov.u32 	%r2, %ntid.x;
	mov.u32 	%r3, %tid.x;
	mad.lo.s32 	%r4, %r1, %r2, %r3;
	mul.lo.s64 	%rd71, %rd62, %rd64;
	mul.lo.s64 	%rd72, %rd71, %rd61;
	mul.lo.s64 	%rd73, %rd72, %rd61;
	mul.lo.s64 	%rd74, %rd73, %rd65;
	mul.lo.s64 	%rd75, %rd74, %rd67;
	cvt.u64.u32 	%rd9, %r4;
	setp.le.u64 	%p1, %rd75, %rd9;
	@%p1 bra 	$L__BB5_38;
	and.b64  	%rd76, %rd67, -4294967296;
	setp.ne.s64 	%p2, %rd76, 0;
	@%p2 bra 	$L__BB5_3;
	cvt.u32.u64 	%r5, %rd67;
	cvt.u32.u64 	%r6, %rd9;
	div.u32 	%r7, %r6, %r5;
	mul.lo.s32 	%r8, %r7, %r5;
	sub.s32 	%r9, %r6, %r8;
	cvt.u64.u32 	%rd104, %r7;
	cvt.u64.u32 	%rd105, %r9;
	bra.uni 	$L__BB5_4;
$L__BB5_3:
	div.u64 	%rd104, %rd9, %rd67;
	mul.lo.s64 	%rd77, %rd104, %rd67;
	sub.s64 	%rd105, %rd9, %rd77;
$L__BB5_4:
	and.b64  	%rd78, %rd65, -4294967296;
	setp.ne.s64 	%p3, %rd78, 0;
	@%p3 bra 	$L__BB5_6;
	cvt.u32.u64 	%r10, %rd65;
	cvt.u32.u64 	%r11, %rd104;
	div.u32 	%r12, %r11, %r10;
	mul.lo.s32 	%r13, %r12, %r10;
	sub.s32 	%r14, %r11, %r13;
	cvt.u64.u32 	%rd106, %r12;
	cvt.u64.u32 	%rd107, %r14;
	bra.uni 	$L__BB5_7;
$L__BB5_6:
	div.u64 	%rd106, %rd104, %rd65;
	mul.lo.s64 	%rd79, %rd106, %rd65;
	sub.s64 	%rd107, %rd104, %rd79;
$L__BB5_7:
	and.b64  	%rd80, %rd61, -4294967296;
	setp.ne.s64 	%p4, %rd80, 0;
	@%p4 bra 	$L__BB5_9;
	cvt.u32.u64 	%r15, %rd61;
	cvt.u32.u64 	%r16, %rd106;
	div.u32 	%r17, %r16, %r15;
	mul.lo.s32 	%r18, %r17, %r15;
	sub.s32 	%r19, %r16, %r18;
	cvt.u64.u32 	%rd108, %r17;
	cvt.u64.u32 	%rd109, %r19;
	bra.uni 	$L__BB5_10;
$L__BB5_9:
	div.u64 	%rd108, %rd106, %rd61;
	mul.lo.s64 	%rd81, %rd108, %rd61;
	sub.s64 	%rd109, %rd106, %rd81;
$L__BB5_10:
	and.b64  	%rd82, %rd61, -4294967296;
	setp.ne.s64 	%p5, %rd82, 0;
	@%p5 bra 	$L__BB5_12;
	cvt.u32.u64 	%r20, %rd61;
	cvt.u32.u64 	%r21, %rd108;
	div.u32 	%r22, %r21, %r20;
	mul.lo.s32 	%r23, %r22, %r20;
	sub.s32 	%r24, %r21, %r23;
	cvt.u64.u32 	%rd110, %r22;
	cvt.u64.u32 	%rd111, %r24;
	bra.uni 	$L__BB5_13;
$L__BB5_12:
	div.u64 	%rd110, %rd108, %rd61;
	mul.lo.s64 	%rd83, %rd110, %rd61;
	sub.s64 	%rd111, %rd108, %rd83;
$L__BB5_13:
	and.b64  	%rd84, %rd64, -4294967296;
	setp.ne.s64 	%p6, %rd84, 0;
	@%p6 bra 	$L__BB5_15;
	cvt.u32.u64 	%r25, %rd64;
	cvt.u32.u64 	%r26, %rd110;
	div.u32 	%r27, %r26, %r25;
	mul.lo.s32 	%r28, %r27, %r25;
	sub.s32 	%r29, %r26, %r28;
	cvt.u64.u32 	%rd112, %r27;
	cvt.u64.u32 	%rd113, %r29;
	bra.uni 	$L__BB5_16;
$L__BB5_15:
	div.u64 	%rd112, %rd110, %rd64;
	mul.lo.s64 	%rd85, %rd112, %rd64;
	sub.s64 	%rd113, %rd110, %rd85;
$L__BB5_16:
	and.b64  	%rd86, %rd62, -4294967296;
	setp.ne.s64 	%p7, %rd86, 0;
	@%p7 bra 	$L__BB5_18;
	cvt.u32.u64 	%r30, %rd62;
	cvt.u32.u64 	%r31, %rd112;
	rem.u32 	%r32, %r31, %r30;
	cvt.u64.u32 	%rd114, %r32;
	bra.uni 	$L__BB5_19;
$L__BB5_18:
	rem.u64 	%rd114, %rd112, %rd62;
$L__BB5_19:
	add.s64 	%rd43, %rd107, %rd60;
	setp.lt.u64 	%p8, %rd43, %rd111;
	@%p8 bra 	$L__BB5_38;
	sub.s64 	%rd44, %rd43, %rd111;
	or.b64  	%rd87, %rd44, %rd59;
	and.b64  	%rd88, %rd87, -4294967296;
	setp.ne.s64 	%p9, %rd88, 0;
	@%p9 bra 	$L__BB5_22;
	cvt.u32.u64 	%r33, %rd59;
	cvt.u32.u64 	%r34, %rd44;
	rem.u32 	%r35, %r34, %r33;
	cvt.u64.u32 	%rd115, %r35;
	bra.uni 	$L__BB5_23;
$L__BB5_22:
	rem.u64 	%rd115, %rd44, %rd59;
$L__BB5_23:
	setp.ne.s64 	%p10, %rd115, 0;
	@%p10 bra 	$L__BB5_38;
	@%p9 bra 	$L__BB5_26;
	cvt.u32.u64 	%r36, %rd59;
	cvt.u32.u64 	%r37, %rd44;
	div.u32 	%r38, %r37, %r36;
	cvt.u64.u32 	%rd116, %r38;
	bra.uni 	$L__BB5_27;
$L__BB5_26:
	div.u64 	%rd116, %rd44, %rd59;
$L__BB5_27:
	setp.ge.u64 	%p12, %rd116, %rd66;
	@%p12 bra 	$L__BB5_38;
	add.s64 	%rd51, %rd105, %rd60;
	setp.lt.u64 	%p13, %rd51, %rd109;
	@%p13 bra 	$L__BB5_38;
	sub.s64 	%rd52, %rd51, %rd109;
	or.b64  	%rd91, %rd52, %rd59;
	and.b64  	%rd92, %rd91, -4294967296;
	setp.ne.s64 	%p14, %rd92, 0;
	@%p14 bra 	$L__BB5_31;
	cvt.u32.u64 	%r39, %rd59;
	cvt.u32.u64 	%r40, %rd52;
	rem.u32 	%r41, %r40, %r39;
	cvt.u64.u32 	%rd117, %r41;
	bra.uni 	$L__BB5_32;
$L__BB5_31:
	rem.u64 	%rd117, %rd52, %rd59;
$L__BB5_32:
	setp.ne.s64 	%p15, %rd117, 0;
	@%p15 bra 	$L__BB5_38;
	setp.ne.s64 	%p16, %rd92, 0;
	@%p16 bra 	$L__BB5_35;
	cvt.u32.u64 	%r42, %rd59;
	cvt.u32.u64 	%r43, %rd52;
	div.u32 	%r44, %r43, %r42;
	cvt.u64.u32 	%rd118, %r44;
	bra.uni 	$L__BB5_36;
$L__BB5_35:
	div.u64 	%rd118, %rd52, %rd59;
$L__BB5_36:
	setp.ge.u64 	%p17, %rd118, %rd68;
	@%p17 bra 	$L__BB5_38;
	mad.lo.s64 	%rd95, %rd114, %rd64, %rd113;
	mad.lo.s64 	%rd96, %rd95, %rd66, %rd116;
	mad.lo.s64 	%rd97, %rd96, %rd68, %rd118;
	cvta.to.global.u64 	%rd98, %rd69;
	shl.b64 	%rd99, %rd97, 3;
	add.s64 	%rd100, %rd98, %rd99;
	ld.global.f64 	%fd1, [%rd100];
	cvta.to.global.u64 	%rd101, %rd70;
	shl.b64 	%rd102, %rd9, 3;
	add.s64 	%rd103, %rd101, %rd102;
	st.global.f64 	[%rd103], %fd1;
$L__BB5_38:
	ret;

}
	// .globl	transpose_and_broadcast_filters_f64
.visible .entry transpose_and_broadcast_filters_f64(
	.param .align 8 .b8 transpose_and_broadcast_filters_f64_param_0[80],
	.param .u64 .ptr .align 1 transpose_and_broadcast_filters_f64_param_1,
	.param .u64 .ptr .align 1 transpose_and_broadcast_filters_f64_param_2
)
{
	.reg .pred 	%p<15>;
	.reg .b32 	%r<23>;
	.reg .b64 	%rd<116>;
	.reg .b64 	%fd<2>;

	ld.param.u64 	%rd3, [transpose_and_broadcast_filters_f64_param_0+24];
	ld.param.u64 	%rd2, [transpose_and_broadcast_filters_f64_param_0+16];
	ld.param.u64 	%rd4, [transpose_and_broadcast_filters_f64_param_0+32];
	ld.param.u64 	%rd5, [transpose_and_broadcast_filters_f64_param_0+40];
	ld.param.u64 	%rd43, [transpose_and_broadcast_filters_f64_param_1];
	ld.param.u64 	%rd44, [transpose_and_broadcast_filters_f64_param_2];
	cvta.to.global.u64 	%rd1, %rd44;
	mov.u32 	%r1, %ctaid.x;
	mov.u32 	%r2, %ntid.x;
	mov.u32 	%r3, %tid.x;
	mad.lo.s32 	%r4, %r1, %r2, %r3;
	mul.lo.s64 	%rd45, %rd4, %rd5;
	mul.lo.s64 	%rd46, %rd45, %rd2;
	mul.lo.s64 	%rd6, %rd46, %rd2;
	cvt.u64.u32 	%rd7, %r4;
	setp.le.u64 	%p1, %rd6, %rd7;
	@%p1 bra 	$L__BB6_25;
	and.b64  	%rd47, %rd2, -4294967296;
	setp.ne.s64 	%p2, %rd47, 0;
	@%p2 bra 	$L__BB6_3;
	cvt.u32.u64 	%r5, %rd2;
	cvt.u32.u64 	%r6, %rd7;
	div.u32 	%r7, %r6, %r5;
	mul.lo.s32 	%r8, %r7, %r5;
	sub.s32 	%r9, %r6, %r8;
	cvt.u64.u32 	%rd104, %r7;
	cvt.u64.u32 	%rd105, %r9;
	bra.uni 	$L__BB6_4;
$L__BB6_3:
	div.u64 	%rd104, %rd7, %rd2;
	mul.lo.s64 	%rd48, %rd104, %rd2;
	sub.s64 	%rd105, %rd7, %rd48;
$L__BB6_4:
	setp.ne.s64 	%p3, %rd47, 0;
	@%p3 bra 	$L__BB6_6;
	cvt.u32.u64 	%r10, %rd2;
	cvt.u32.u64 	%r11, %rd104;
	div.u32 	%r12, %r11, %r10;
	mul.lo.s32 	%r13, %r12, %r10;
	sub.s32 	%r14, %r11, %r13;
	cvt.u64.u32 	%rd106, %r12;
	cvt.u64.u32 	%rd107, %r14;
	bra.uni 	$L__BB6_7;
$L__BB6_6:
	div.u64 	%rd106, %rd104, %rd2;
	mul.lo.s64 	%rd50, %rd106, %rd2;
	sub.s64 	%rd107, %rd104, %rd50;
$L__BB6_7:
	and.b64  	%rd51, %rd4, -4294967296;
	setp.ne.s64 	%p4, %rd51, 0;
	@%p4 bra 	$L__BB6_9;
	cvt.u32.u64 	%r15, %rd4;
	cvt.u32.u64 	%r16, %rd106;
	div.u32 	%r17, %r16, %r15;
	mul.lo.s32 	%r18, %r17, %r15;
	sub.s32 	%r19, %r16, %r18;
	cvt.u64.u32 	%rd108, %r17;
	cvt.u64.u32 	%rd109, %r19;
	bra.uni 	$L__BB6_10;
$L__BB6_9:
	div.u64 	%rd108, %rd106, %rd4;
	mul.lo.s64 	%rd52, %rd108, %rd4;
	sub.s64 	%rd109, %rd106, %rd52;
$L__BB6_10:
	and.b64  	%rd53, %rd5, -4294967296;
	setp.ne.s64 	%p5, %rd53, 0;
	@%p5 bra 	$L__BB6_12;
	cvt.u32.u64 	%r20, %rd5;
	cvt.u32.u64 	%r21, %rd108;
	rem.u32 	%r22, %r21, %r20;
	cvt.u64.u32 	%rd110, %r22;
	bra.uni 	$L__BB6_13;
$L__BB6_12:
	rem.u64 	%rd110, %rd108, %rd5;
$L__BB6_13:
	mul.lo.s64 	%rd29, %rd109, %rd5;
	cvta.to.global.u64 	%rd54, %rd43;
	shl.b64 	%rd55, %rd7, 3;
	add.s64 	%rd56, %rd54, %rd55;
	ld.global.f64 	%fd1, [%rd56];
	setp.eq.s64 	%p6, %rd3, 0;
	@%p6 bra 	$L__BB6_25;
	add.s64 	%rd58, %rd110, %rd29;
	mad.lo.s64 	%rd59, %rd58, %rd2, %rd107;
	mad.lo.s64 	%rd30, %rd59, %rd2, %rd105;
	and.b64  	%rd31, %rd3, 7;
	setp.lt.u64 	%p7, %rd3, 8;
	mov.b64 	%rd114, 0;
	@%p7 bra 	$L__BB6_17;
	and.b64  	%rd114, %rd3, -8;
	mov.b64 	%rd112, 0;
	mov.u64 	%rd111, %rd114;
$L__BB6_16:
	.pragma "nounroll";
	mad.lo.s64 	%rd61, %rd112, %rd6, %rd30;
	shl.b64 	%rd62, %rd61, 3;
	add.s64 	%rd63, %rd1, %rd62;
	st.global.f64 	[%rd63], %fd1;
	shl.b64 	%rd64, %rd6, 3;
	add.s64 	%rd65, %rd63, %rd64;
	st.global.f64 	[%rd65], %fd1;
	add.s64 	%rd66, %rd65, %rd64;
	st.global.f64 	[%rd66], %fd1;
	add.s64 	%rd67, %rd66, %rd64;
	st.global.f64 	[%rd67], %fd1;
	add.s64 	%rd68, %rd67, %rd64;
	st.global.f64 	[%rd68], %fd1;
	add.s64 	%rd69, %rd68, %rd64;
	st.global.f64 	[%rd69], %fd1;
	add.s64 	%rd70, %rd69, %rd64;
	st.global.f64 	[%rd70], %fd1;
	add.s64 	%rd71, %rd70, %rd64;
	st.global.f64 	[%rd71], %fd1;
	add.s64 	%rd112, %rd112, 8;
	add.s64 	%rd111, %rd111, -8;
	setp.ne.s64 	%p8, %rd111, 0;
	@%p8 bra 	$L__BB6_16;
$L__BB6_17:
	setp.eq.s64 	%p9, %rd31, 0;
	@%p9 bra 	$L__BB6_25;
	and.b64  	%rd38, %rd3, 3;
	setp.lt.u64 	%p10, %rd31, 4;
	@%p10 bra 	$L__BB6_20;
	mad.lo.s64 	%rd72, %rd114, %rd6, %rd30;
	shl.b64 	%rd73, %rd72, 3;
	add.s64 	%rd74, %rd1, %rd73;
	st.global.f64 	[%rd74], %fd1;
	add.s64 	%rd75, %rd114, 1;
	and.b64  	%rd76, %rd75, 4294967295;
	mad.lo.s64 	%rd77, %rd76, %rd6, %rd30;
	shl.b64 	%rd78, %rd77, 3;
	add.s64 	%rd79, %rd1, %rd78;
	st.global.f64 	[%rd79], %fd1;
	add.s64 	%rd80, %rd114, 2;
	and.b64  	%rd81, %rd80, 4294967295;
	mad.lo.s64 	%rd82, %rd81, %rd6, %rd30;
	shl.b64 	%rd83, %rd82, 3;
	add.s64 	%rd84, %rd1, %rd83;
	st.global.f64 	[%rd84], %fd1;
	add.s64 	%rd85, %rd114, 3;
	and.b64  	%rd86, %rd85, 4294967295;
	mad.lo.s64 	%rd87, %rd86, %rd6, %rd30;
	shl.b64 	%rd88, %rd87, 3;
	add.s64 	%rd89, %rd1, %rd88;
	st.global.f64 	[%rd89], %fd1;
	add.s64 	%rd90, %rd114, 4;
	and.b64  	%rd114, %rd90, 4294967295;
$L__BB6_20:
	setp.eq.s64 	%p11, %rd38, 0;
	@%p11 bra 	$L__BB6_25;
	setp.eq.s64 	%p12, %rd38, 1;
	@%p12 bra 	$L__BB6_23;
	mad.lo.s64 	%rd91, %rd114, %rd6, %rd30;
	shl.b64 	%rd92, %rd91, 3;
	add.s64 	%rd93, %rd1, %rd92;
	st.global.f64 	[%rd93], %fd1;
	add.s64 	%rd94, %rd114, 1;
	and.b64  	%rd95, %rd94, 4294967295;
	mad.lo.s64 	%rd96, %rd95, %rd6, %rd30;
	shl.b64 	%rd97, %rd96, 3;
	add.s64 	%rd98, %rd1, %rd97;
	st.global.f64 	[%rd98], %fd1;
	add.s64 	%rd99, %rd114, 2;
	and.b64  	%rd114, %rd99, 4294967295;
$L__BB6_23:
	and.b64  	%rd100, %rd3, 1;
	setp.eq.b64 	%p13, %rd100, 1;
	not.pred 	%p14, %p13;
	@%p14 bra 	$L__BB6_25;
	mad.lo.s64 	%rd101, %rd114, %rd6, %rd30;
	shl.b64 	%rd102, %rd101, 3;
	add.s64 	%rd103, %rd1, %rd102;
	st.global.f64 	[%rd103], %fd1;
$L__BB6_25:
	ret;

}
	// .globl	sum_transposed_filters_f64
.visible .entry sum_transposed_filters_f64(
	.param .align 8 .b8 sum_transposed_filters_f64_param_0[80],
	.param .u64 .ptr .align 1 sum_transposed_filters_f64_param_1,
	.param .u64 .ptr .align 1 sum_transposed_filters_f64_param_2
)
{
	.reg .pred 	%p<15>;
	.reg .b32 	%r<23>;
	.reg .b64 	%rd<161>;
	.reg .b64 	%fd<85>;

	ld.param.u64 	%rd3, [sum_transposed_filters_f64_param_0+24];
	ld.param.u64 	%rd2, [sum_transposed_filters_f64_param_0+16];
	ld.param.u64 	%rd4, [sum_transposed_filters_f64_param_0+32];
	ld.param.u64 	%rd5, [sum_transposed_filters_f64_param_0+40];
	ld.param.u64 	%rd49, [sum_transposed_filters_f64_param_1];
	ld.param.u64 	%rd48, [sum_transposed_filters_f64_param_2];
	cvta.to.global.u64 	%rd1, %rd49;
	mov.u32 	%r1, %ctaid.x;
	mov.u32 	%r2, %ntid.x;
	mov.u32 	%r3, %tid.x;
	mad.lo.s32 	%r4, %r1, %r2, %r3;
	mul.lo.s64 	%rd50, %rd5, %rd4;
	mul.lo.s64 	%rd51, %rd50, %rd2;
	mul.lo.s64 	%rd6, %rd51, %rd2;
	cvt.u64.u32 	%rd7, %r4;
	setp.le.u64 	%p1, %rd6, %rd7;
	@%p1 bra 	$L__BB7_26;
	and.b64  	%rd52, %rd2, -4294967296;
	setp.ne.s64 	%p2, %rd52, 0;
	@%p2 bra 	$L__BB7_3;
	cvt.u32.u64 	%r5, %rd2;
	cvt.u32.u64 	%r6, %rd7;
	div.u32 	%r7, %r6, %r5;
	mul.lo.s32 	%r8, %r7, %r5;
	sub.s32 	%r9, %r6, %r8;
	cvt.u64.u32 	%rd147, %r7;
	cvt.u64.u32 	%rd148, %r9;
	bra.uni 	$L__BB7_4;
$L__BB7_3:
	div.u64 	%rd147, %rd7, %rd2;
	mul.lo.s64 	%rd53, %rd147, %rd2;
	sub.s64 	%rd148, %rd7, %rd53;
$L__BB7_4:
	setp.ne.s64 	%p3, %rd52, 0;
	@%p3 bra 	$L__BB7_6;
	cvt.u32.u64 	%r10, %rd2;
	cvt.u32.u64 	%r11, %rd147;
	div.u32 	%r12, %r11, %r10;
	mul.lo.s32 	%r13, %r12, %r10;
	sub.s32 	%r14, %r11, %r13;
	cvt.u64.u32 	%rd149, %r12;
	cvt.u64.u32 	%rd150, %r14;
	bra.uni 	$L__BB7_7;
$L__BB7_6:
	div.u64 	%rd149, %rd147, %rd2;
	mul.lo.s64 	%rd55, %rd149, %rd2;
	sub.s64 	%rd150, %rd147, %rd55;
$L__BB7_7:
	and.b64  	%rd56, %rd4, -4294967296;
	setp.ne.s64 	%p4, %rd56, 0;
	@%p4 bra 	$L__BB7_9;
	cvt.u32.u64 	%r15, %rd4;
	cvt.u32.u64 	%r16, %rd149;
	div.u32 	%r17, %r16, %r15;
	mul.lo.s32 	%r18, %r17, %r15;
	sub.s32 	%r19, %r16, %r18;
	cvt.u64.u32 	%rd151, %r17;
	cvt.u64.u32 	%rd152, %r19;
	bra.uni 	$L__BB7_10;
$L__BB7_9:
	div.u64 	%rd151, %rd149, %rd4;
	mul.lo.s64 	%rd57, %rd151, %rd4;
	sub.s64 	%rd152, %rd149, %rd57;
$L__BB7_10:
	and.b64  	%rd58, %rd5, -4294967296;
	setp.ne.s64 	%p5, %rd58, 0;
	@%p5 bra 	$L__BB7_12;
	cvt.u32.u64 	%r20, %rd5;
	cvt.u32.u64 	%r21, %rd151;
	rem.u32 	%r22, %r21, %r20;
	cvt.u64.u32 	%rd153, %r22;
	bra.uni 	$L__BB7_13;
$L__BB7_12:
	rem.u64 	%rd153, %rd151, %rd5;
$L__BB7_13:
	mul.lo.s64 	%rd29, %rd152, %rd5;
	setp.eq.s64 	%p6, %rd3, 0;
	mov.f64 	%fd84, 0d0000000000000000;
	@%p6 bra 	$L__BB7_25;
	add.s64 	%rd60, %rd153, %rd29;
	mad.lo.s64 	%rd61, %rd60, %rd2, %rd150;
	mad.lo.s64 	%rd30, %rd61, %rd2, %rd148;
	and.b64  	%rd31, %rd3, 15;
	setp.lt.u64 	%p7, %rd3, 16;
	mov.f64 	%fd84, 0d0000000000000000;
	mov.b64 	%rd157, 0;
	@%p7 bra 	$L__BB7_17;
	and.b64  	%rd157, %rd3, -16;
	mov.f64 	%fd84, 0d0000000000000000;
	mov.b64 	%rd155, 0;
	mov.u64 	%rd154, %rd157;
$L__BB7_16:
	.pragma "nounroll";
	mad.lo.s64 	%rd63, %rd155, %rd6, %rd30;
	shl.b64 	%rd64, %rd63, 3;
	add.s64 	%rd65, %rd1, %rd64;
	ld.global.f64 	%fd18, [%rd65];
	add.f64 	%fd19, %fd84, %fd18;
	shl.b64 	%rd66, %rd6, 3;
	add.s64 	%rd67, %rd65, %rd66;
	ld.global.f64 	%fd20, [%rd67];
	add.f64 	%fd21, %fd19, %fd20;
	add.s64 	%rd68, %rd67, %rd66;
	ld.global.f64 	%fd22, [%rd68];
	add.f64 	%fd23, %fd21, %fd22;
	add.s64 	%rd69, %rd68, %rd66;
	ld.global.f64 	%fd24, [%rd69];
	add.f64 	%fd25, %fd23, %fd24;
	add.s64 	%rd70, %rd69, %rd66;
	ld.global.f64 	%fd26, [%rd70];
	add.f64 	%fd27, %fd25, %fd26;
	add.s64 	%rd71, %rd70, %rd66;
	ld.global.f64 	%fd28, [%rd71];
	add.f64 	%fd29, %fd27, %fd28;
	add.s64 	%rd72, %rd71, %rd66;
	ld.global.f64 	%fd30, [%rd72];
	add.f64 	%fd31, %fd29, %fd30;
	add.s64 	%rd73, %rd72, %rd66;
	ld.global.f64 	%fd32, [%rd73];
	add.f64 	%fd33, %fd31, %fd32;
	add.s64 	%rd74, %rd73, %rd66;
	ld.global.f64 	%fd34, [%rd74];
	add.f64 	%fd35, %fd33, %fd34;
	add.s64 	%rd75, %rd74, %rd66;
	ld.global.f64 	%fd36, [%rd75];
	add.f64 	%fd37, %fd35, %fd36;
	add.s64 	%rd76, %rd75, %rd66;
	ld.global.f64 	%fd38, [%rd76];
	add.f64 	%fd39, %fd37, %fd38;
	add.s64 	%rd77, %rd76, %rd66;
	ld.global.f64 	%fd40, [%rd77];
	add.f64 	%fd41, %fd39, %fd40;
	add.s64 	%rd78, %rd77, %rd66;
	ld.global.f64 	%fd42, [%rd78];
	add.f64 	%fd43, %fd41, %fd42;
	add.s64 	%rd79, %rd78, %rd66;
	ld.global.f64 	%fd44, [%rd79];
	add.f64 	%fd45, %fd43, %fd44;
	add.s64 	%rd80, %rd79, %rd66;
	ld.global.f64 	%fd46, [%rd80];
	add.f64 	%fd47, %fd45, %fd46;
	add.s64 	%rd81, %rd80, %rd66;
	ld.global.f64 	%fd48, [%rd81];
	add.f64 	%fd84, %fd47, %fd48;
	add.s64 	%rd155, %rd155, 16;
	add.s64 	%rd154, %rd154, -16;
	setp.ne.s64 	%p8, %rd154, 0;
	@%p8 bra 	$L__BB7_16;
$L__BB7_17:
	setp.eq.s64 	%p9, %rd31, 0;
	@%p9 bra 	$L__BB7_25;
	and.b64  	%rd38, %rd3, 7;
	setp.lt.u64 	%p10, %rd31, 8;
	@%p10 bra 	$L__BB7_20;
	mad.lo.s64 	%rd82, %rd157, %rd6, %rd30;
	shl.b64 	%rd83, %rd82, 3;
	add.s64 	%rd84, %rd1, %rd83;
	ld.global.f64 	%fd50, [%rd84];
	add.f64 	%fd51, %fd84, %fd50;
	add.s64 	%rd85, %rd157, 1;
	and.b64  	%rd86, %rd85, 4294967295;
	mad.lo.s64 	%rd87, %rd86, %rd6, %rd30;
	shl.b64 	%rd88, %rd87, 3;
	add.s64 	%rd89, %rd1, %rd88;
	ld.global.f64 	%fd52, [%rd89];
	add.f64 	%fd53, %fd51, %fd52;
	add.s64 	%rd90, %rd157, 2;
	and.b64  	%rd91, %rd90, 4294967295;
	mad.lo.s64 	%rd92, %rd91, %rd6, %rd30;
	shl.b64 	%rd93, %rd92, 3;
	add.s64 	%rd94, %rd1, %rd93;
	ld.global.f64 	%fd54, [%rd94];
	add.f64 	%fd55, %fd53, %fd54;
	add.s64 	%rd95, %rd157, 3;
	and.b64  	%rd96, %rd95, 4294967295;
	mad.lo.s64 	%rd97, %rd96, %rd6, %rd30;
	shl.b64 	%rd98, %rd97, 3;
	add.s64 	%rd99, %rd1, %rd98;
	ld.global.f64 	%fd56, [%rd99];
	add.f64 	%fd57, %fd55, %fd56;
	add.s64 	%rd100, %rd157, 4;
	and.b64  	%rd101, %rd100, 4294967295;
	mad.lo.s64 	%rd102, %rd101, %rd6, %rd30;
	shl.b64 	%rd103, %rd102, 3;
	add.s64 	%rd104, %rd1, %rd103;
	ld.global.f64 	%fd58, [%rd104];
	add.f64 	%fd59, %fd57, %fd58;
	add.s64 	%rd105, %rd157, 5;
	and.b64  	%rd106, %rd105, 4294967295;
	mad.lo.s64 	%rd107, %rd106, %rd6, %rd30;
	shl.b64 	%rd108, %rd107, 3;
	add.s64 	%rd109, %rd1, %rd108;
	ld.global.f64 	%fd60, [%rd109];
	add.f64 	%fd61, %fd59, %fd60;
	add.s64 	%rd110, %rd157, 6;
	and.b64  	%rd111, %rd110, 4294967295;
	mad.lo.s64 	%rd112, %rd111, %rd6, %rd30;
	shl.b64 	%rd113, %rd112, 3;
	add.s64 	%rd114, %rd1, %rd113;
	ld.global.f64 	%fd62, [%rd114];
	add.f64 	%fd63, %fd61, %fd62;
	add.s64 	%rd115, %rd157, 7;
	and.b64  	%rd116, %rd115, 4294967295;
	mad.lo.s64 	%rd117, %rd116, %rd6, %rd30;
	shl.b64 	%rd118, %rd117, 3;
	add.s64 	%rd119, %rd1, %rd118;
	ld.global.f64 	%fd64, [%rd119];
	add.f64 	%fd84, %fd63, %fd64;
	add.s64 	%rd120, %rd157, 8;
	and.b64  	%rd157, %rd120, 4294967295;
$L__BB7_20:
	setp.eq.s64 	%p11, %rd38, 0;
	@%p11 bra 	$L__BB7_25;
	and.b64  	%rd159, %rd3, 3;
	setp.lt.u64 	%p12, %rd38, 4;
	@%p12 bra 	$L__BB7_23;
	mad.lo.s64 	%rd121, %rd157, %rd6, %rd30;
	shl.b64 	%rd122, %rd121, 3;
	add.s64 	%rd123, %rd1, %rd122;
	ld.global.f64 	%fd66, [%rd123];
	add.f64 	%fd67, %fd84, %fd66;
	add.s64 	%rd124, %rd157, 1;
	and.b64  	%rd125, %rd124, 4294967295;
	mad.lo.s64 	%rd126, %rd125, %rd6, %rd30;
	shl.b64 	%rd127, %rd126, 3;
	add.s64 	%rd128, %rd1, %rd127;
	ld.global.f64 	%fd68, [%rd128];
	add.f64 	%fd69, %fd67, %fd68;
	add.s64 	%rd129, %rd157, 2;
	and.b64  	%rd130, %rd129, 4294967295;
	mad.lo.s64 	%rd131, %rd130, %rd6, %rd30;
	shl.b64 	%rd132, %rd131, 3;
	add.s64 	%rd133, %rd1, %rd132;
	ld.global.f64 	%fd70, [%rd133];
	add.f64 	%fd71, %fd69, %fd70;
	add.s64 	%rd134, %rd157, 3;
	and.b64  	%rd135, %rd134, 4294967295;
	mad.lo.s64 	%rd136, %rd135, %rd6, %rd30;
	shl.b64 	%rd137, %rd136, 3;
	add.s64 	%rd138, %rd1, %rd137;
	ld.global.f64 	%fd72, [%rd138];
	add.f64 	%fd84, %fd71, %fd72;
	add.s64 	%rd139, %rd157, 4;
	and.b64  	%rd157, %rd139, 4294967295;
$L__BB7_23:
	setp.eq.s64 	%p13, %rd159, 0;
	@%p13 bra 	$L__BB7_25;
$L__BB7_24:
	.pragma "nounroll";
	mad.lo.s64 	%rd140, %rd157, %rd6, %rd30;
	shl.b64 	%rd141, %rd140, 3;
	add.s64 	%rd142, %rd1, %rd141;
	ld.global.f64 	%fd73, [%rd142];
	add.f64 	%fd84, %fd84, %fd73;
	add.s64 	%rd143, %rd157, 1;
	and.b64  	%rd157, %rd143, 4294967295;
	add.s64 	%rd159, %rd159, -1;
	setp.ne.s64 	%p14, %rd159, 0;
	@%p14 bra 	$L__BB7_24;
$L__BB7_25:
	cvta.to.global.u64 	%rd144, %rd48;
	shl.b64 	%rd145, %rd7, 3;
	add.s64 	%rd146, %rd144, %rd145;
	ld.global.f64 	%fd74, [%rd146];
	add.f64 	%fd75, %fd84, %fd74;
	st.global.f64 	[%rd146], %fd75;
$L__BB7_26:
	ret;

}


// ===== COMPILED SASS (sm_100) =====

	.target	sm_100

	.elftype	@"ET_EXEC"


//--------------------- .note.nv.tkinfo           --------------------------
	.section	.note.nv.tkinfo,"",@"SHT_NOTE"
	.sectionflags	@"SHF_NOTE_NV_TKINFO"
	.tkinfo
        /*0018*/ 	.word	0x00000002
        /*0030*/ 	.string	""
        /*0030*/ 	.string	"ptxas"
        /*0030*/ 	.string	"Cuda compilation tools, release 13.0, V13.0.88"
        /*0030*/ 	.string	"Build cuda_13.0.r13.0/compiler.36424714_0"
        /*0030*/ 	.string	"-arch sm_100 -m 64 "



//--------------------- .note.nv.cuinfo           --------------------------
	.section	.note.nv.cuinfo,"",@"SHT_NOTE"
	.sectionflags	@"SHF_NOTE_NV_CUINFO"
        /*0018*/ 	.short	0x0002
        /*001a*/ 	.short	0x0064
        /*001c*/ 	.short	0x0082
	.zero		2


//--------------------- .nv.info                  --------------------------
	.section	.nv.info,"",@"SHT_CUDA_INFO"
	.align	4


	//----- nvinfo : EIATTR_REGCOUNT
	.align		4
        /*0000*/ 	.byte	0x04, 0x2f
        /*0002*/ 	.short	(.L_1 - .L_0)
	.align		4
.L_0:
        /*0004*/ 	.word	index@(unfold_input_into_patches_f32)
        /*0008*/ 	.word	0x0000001e


	//----- nvinfo : EIATTR_FRAME_SIZE
	.align		4
.L_1:
        /*000c*/ 	.byte	0x04, 0x11
        /*000e*/ 	.short	(.L_3 - .L_2)
	.align		4
.L_2:
        /*0010*/ 	.word	index@($__internal_15_$__cuda_sm20_rem_u64)
        /*0014*/ 	.word	0x00000000


	//----- nvinfo : EIATTR_FRAME_SIZE
	.align		4
.L_3:
        /*0018*/ 	.byte	0x04, 0x11
        /*001a*/ 	.short	(.L_5 - .L_4)
	.align		4
.L_4:
        /*001c*/ 	.word	index@($__internal_14_$__cuda_sm20_div_u64)
        /*0020*/ 	.word	0x00000000


	//----- nvinfo : EIATTR_FRAME_SIZE
	.align		4
.L_5:
        /*0024*/ 	.byte	0x04, 0x11
        /*0026*/ 	.short	(.L_7 - .L_6)
	.align		4
.L_6:
        /*0028*/ 	.word	index@(unfold_input_into_patches_f32)
        /*002c*/ 	.word	0x00000000


	//----- nvinfo : EIATTR_REGCOUNT
	.align		4
.L_7:
        /*0030*/ 	.byte	0x04, 0x2f
        /*0032*/ 	.short	(.L_9 - .L_8)
	.align		4
.L_8:
        /*0034*/ 	.word	index@(unfold_output_into_patches_f32)
        /*0038*/ 	.word	0x0000001e


	//----- nvinfo : EIATTR_FRAME_SIZE
	.align		4
.L_9:
        /*003c*/ 	.byte	0x04, 0x11
        /*003e*/ 	.short	(.L_11 - .L_10)
	.align		4
.L_10:
        /*0040*/ 	.word	index@($__internal_13_$__cuda_sm20_rem_u64)
        /*0044*/ 	.word	0x00000000


	//----- nvinfo : EIATTR_FRAME_SIZE
	.align		4
.L_11:
        /*0048*/ 	.byte	0x04, 0x11
        /*004a*/ 	.short	(.L_13 - .L_12)
	.align		4
.L_12:
        /*004c*/ 	.word	index@($__internal_12_$__cuda_sm20_div_u64)
        /*0050*/ 	.word	0x00000000


	//----- nvinfo : EIATTR_FRAME_SIZE
	.align		4
.L_13:
        /*0054*/ 	.byte	0x04, 0x11
        /*0056*/ 	.short	(.L_15 - .L_14)
	.align		4
.L_14:
        /*0058*/ 	.word	index@(unfold_output_into_patches_f32)
        /*005c*/ 	.word	0x00000000


	//----- nvinfo : EIATTR_REGCOUNT
	.align		4
.L_15:
        /*0060*/ 	.byte	0x04, 0x2f
        /*0062*/ 	.short	(.L_17 - .L_16)
	.align		4
.L_16:
        /*0064*/ 	.word	index@(transpose_and_broadcast_filters_f32)
        /*0068*/ 	.word	0x0000001f


	//----- nvinfo : EIATTR_FRAME_SIZE
	.align		4
.L_17:
        /*006c*/ 	.byte	0x04, 0x11
        /*006e*/ 	.short	(.L_19 - .L_18)
	.align		4
.L_18:
        /*0070*/ 	.word	index@($__internal_11_$__cuda_sm20_rem_u64)
        /*0074*/ 	.word	0x00000000


	//----- nvinfo : EIATTR_FRAME_SIZE
	.align		4
.L_19:
        /*0078*/ 	.byte	0x04, 0x11
        /*007a*/ 	.short	(.L_21 - .L_20)
	.align		4
.L_20:
        /*007c*/ 	.word	index@($__internal_10_$__cuda_sm20_div_u64)
        /*0080*/ 	.word	0x00000000


	//----- nvinfo : EIATTR_FRAME_SIZE
	.align		4
.L_21:
        /*0084*/ 	.byte	0x04, 0x11
        /*0086*/ 	.short	(.L_23 - .L_22)
	.align		4
.L_22:
        /*0088*/ 	.word	index@(transpose_and_broadcast_filters_f32)
        /*008c*/ 	.word	0x00000000


	//----- nvinfo : EIATTR_REGCOUNT
	.align		4
.L_23:
        /*0090*/ 	.byte	0x04, 0x2f
        /*0092*/ 	.short	(.L_25 - .L_24)
	.align		4
.L_24:
        /*0094*/ 	.word	index@(sum_transposed_filters_f32)
        /*0098*/ 	.word	0x00000020


	//----- nvinfo : EIATTR_FRAME_SIZE
	.align		4
.L_25:
        /*009c*/ 	.byte	0x04, 0x11
        /*009e*/ 	.short	(.L_27 - .L_26)
	.align		4
.L_26:
        /*00a0*/ 	.word	index@($__internal_9_$__cuda_sm20_rem_u64)
        /*00a4*/ 	.word	0x00000000


	//----- nvinfo : EIATTR_FRAME_SIZE
	.align		4
.L_27:
        /*00a8*/ 	.byte	0x04, 0x11
        /*00aa*/ 	.short	(.L_29 - .L_28)
	.align		4
.L_28:
        /*00ac*/ 	.word	index@($__internal_8_$__cuda_sm20_div_u64)
        /*00b0*/ 	.word	0x00000000


	//----- nvinfo : EIATTR_FRAME_SIZE
	.align		4
.L_29:
        /*00b4*/ 	.byte	0x04, 0x11
        /*00b6*/ 	.short	(.L_31 - .L_30)
	.align		4
.L_30:
        /*00b8*/ 	.word	index@(sum_transposed_filters_f32)
        /*00bc*/ 	.word	0x00000000


	//----- nvinfo : EIATTR_REGCOUNT
	.align		4
.L_31:
        /*00c0*/ 	.byte	0x04, 0x2f
        /*00c2*/ 	.short	(.L_33 - .L_32)
	.align		4
.L_32:
        /*00c4*/ 	.word	index@(unfold_input_into_patches_f64)
        /*00c8*/ 	.word	0x0000001e


	//----- nvinfo : EIATTR_FRAME_SIZE
	.align		4
.L_33:
        /*00cc*/ 	.byte	0x04, 0x11
        /*00ce*/ 	.short	(.L_35 - .L_34)
	.align		4
.L_34:
        /*00d0*/ 	.word	index@($__internal_7_$__cuda_sm20_rem_u64)
        /*00d4*/ 	.word	0x00000000


	//----- nvinfo : EIATTR_FRAME_SIZE
	.align		4
.L_35:
        /*00d8*/ 	.byte	0x04, 0x11
        /*00da*/ 	.short	(.L_37 - .L_36)
	.align		4
.L_36:
        /*00dc*/ 	.word	index@($__internal_6_$__cuda_sm20_div_u64)
        /*00e0*/ 	.word	0x00000000


	//----- nvinfo : EIATTR_FRAME_SIZE
	.align		4
.L_37:
        /*00e4*/ 	.byte	0x04, 0x11
        /*00e6*/ 	.short	(.L_39 - .L_38)
	.align		4
.L_38:
        /*00e8*/ 	.word	index@(unfold_input_into_patches_f64)
        /*00ec*/ 	.word	0x00000000


	//----- nvinfo : EIATTR_REGCOUNT
	.align		4
.L_39:
        /*00f0*/ 	.byte	0x04, 0x2f
        /*00f2*/ 	.short	(.L_41 - .L_40)
	.align		4
.L_40:
        /*00f4*/ 	.word	index@(unfold_output_into_patches_f64)
        /*00f8*/ 	.word	0x0000001e


	//----- nvinfo : EIATTR_FRAME_SIZE
	.align		4
.L_41:
        /*00fc*/ 	.byte	0x04, 0x11
        /*00fe*/ 	.short	(.L_43 - .L_42)
	.align		4
.L_42:
        /*0100*/ 	.word	index@($__internal_5_$__cuda_sm20_rem_u64)
        /*0104*/ 	.word	0x00000000


	//----- nvinfo : EIATTR_FRAME_SIZE
	.align		4
.L_43:
        /*0108*/ 	.byte	0x04, 0x11
        /*010a*/ 	.short	(.L_45 - .L_44)
	.align		4
.L_44:
        /*010c*/ 	.word	index@($__internal_4_$__cuda_sm20_div_u64)
        /*0110*/ 	.word	0x00000000


	//----- nvinfo : EIATTR_FRAME_SIZE
	.align		4
.L_45:
        /*0114*/ 	.byte	0x04, 0x11
        /*0116*/ 	.short	(.L_47 - .L_46)
	.align		4
.L_46:
        /*0118*/ 	.word	index@(unfold_output_into_patches_f64)
        /*011c*/ 	.word	0x00000000


	//----- nvinfo : EIATTR_REGCOUNT
	.align		4
.L_47:
        /*0120*/ 	.byte	0x04, 0x2f
        /*0122*/ 	.short	(.L_49 - .L_48)
	.align		4
.L_48:
        /*0124*/ 	.word	index@(transpose_and_broadcast_filters_f64)
        /*0128*/ 	.word	0x00000020


	//----- nvinfo : EIATTR_FRAME_SIZE
	.align		4
.L_49:
        /*012c*/ 	.byte	0x04, 0x11
        /*012e*/ 	.short	(.L_51 - .L_50)
	.align		4
.L_50:
        /*0130*/ 	.word	index@($__internal_3_$__cuda_sm20_rem_u64)
        /*0134*/ 	.word	0x00000000


	//----- nvinfo : EIATTR_FRAME_SIZE
	.align		4
.L_51:
        /*0138*/ 	.byte	0x04, 0x11
        /*013a*/ 	.short	(.L_53 - .L_52)
	.align		4
.L_52:
        /*013c*/ 	.word	index@($__internal_2_$__cuda_sm20_div_u64)
        /*0140*/ 	.word	0x00000000


	//----- nvinfo : EIATTR_FRAME_SIZE
	.align		4
.L_53:
        /*0144*/ 	.byte	0x04, 0x11
        /*0146*/ 	.short	(.L_55 - .L_54)
	.align		4
.L_54:
        /*0148*/ 	.word	index@(transpose_and_broadcast_filters_f64)
        /*014c*/ 	.word	0x00000000


	//----- nvinfo : EIATTR_REGCOUNT
	.align		4
.L_55:
        /*0150*/ 	.byte	0x04, 0x2f
        /*0152*/ 	.short	(.L_57 - .L_56)
	.align		4
.L_56:
        /*0154*/ 	.word	index@(sum_transposed_filters_f64)
        /*0158*/ 	.word	0x00000020


	//----- nvinfo : EIATTR_FRAME_SIZE
	.align		4
.L_57:
        /*015c*/ 	.byte	0x04, 0x11
        /*015e*/ 	.short	(.L_59 - .L_58)
	.align		4
.L_58:
        /*0160*/ 	.word	index@($__internal_1_$__cuda_sm20_rem_u64)
        /*0164*/ 	.word	0x00000000


	//----- nvinfo : EIATTR_FRAME_SIZE
	.align		4
.L_59:
        /*0168*/ 	.byte	0x04, 0x11
        /*016a*/ 	.short	(.L_61 - .L_60)
	.align		4
.L_60:
        /*016c*/ 	.word	index@($__internal_0_$__cuda_sm20_div_u64)
        /*0170*/ 	.word	0x00000000


	//----- nvinfo : EIATTR_FRAME_SIZE
	.align		4
.L_61:
        /*0174*/ 	.byte	0x04, 0x11
        /*0176*/ 	.short	(.L_63 - .L_62)
	.align		4
.L_62:
        /*0178*/ 	.word	index@(sum_transposed_filters_f64)
        /*017c*/ 	.word	0x00000000


	//----- nvinfo : EIATTR_MIN_STACK_SIZE
	.align		4
.L_63:
        /*0180*/ 	.byte	0x04, 0x12
        /*0182*/ 	.short	(.L_65 - .L_64)
	.align		4
.L_64:
        /*0184*/ 	.word	index@(sum_transposed_filters_f64)
        /*0188*/ 	.word	0x00000000


	//----- nvinfo : EIATTR_MIN_STACK_SIZE
	.align		4
.L_65:
        /*018c*/ 	.byte	0x04, 0x12
        /*018e*/ 	.short	(.L_67 - .L_66)
	.align		4
.L_66:
        /*0190*/ 	.word	index@(transpose_and_broadcast_filters_f64)
        /*0194*/ 	.word	0x00000000


	//----- nvinfo : EIATTR_MIN_STACK_SIZE
	.align		4
.L_67:
        /*0198*/ 	.byte	0x04, 0x12
        /*019a*/ 	.short	(.L_69 - .L_68)
	.align		4
.L_68:
        /*019c*/ 	.word	index@(unfold_output_into_patches_f64)
        /*01a0*/ 	.word	0x00000000


	//----- nvinfo : EIATTR_MIN_STACK_SIZE
	.align		4
.L_69:
        /*01a4*/ 	.byte	0x04, 0x12
        /*01a6*/ 	.short	(.L_71 - .L_70)
	.align		4
.L_70:
        /*01a8*/ 	.word	index@(unfold_input_into_patches_f64)
        /*01ac*/ 	.word	0x00000000


	//----- nvinfo : EIATTR_MIN_STACK_SIZE
	.align		4
.L_71:
        /*01b0*/ 	.byte	0x04, 0x12
        /*01b2*/ 	.short	(.L_73 - .L_72)
	.align		4
.L_72:
        /*01b4*/ 	.word	index@(sum_transposed_filters_f32)
        /*01b8*/ 	.word	0x00000000


	//----- nvinfo : EIATTR_MIN_STACK_SIZE
	.align		4
.L_73:
        /*01bc*/ 	.byte	0x04, 0x12
        /*01be*/ 	.short	(.L_75 - .L_74)
	.align		4
.L_74:
        /*01c0*/ 	.word	index@(transpose_and_broadcast_filters_f32)
        /*01c4*/ 	.word	0x00000000


	//----- nvinfo : EIATTR_MIN_STACK_SIZE
	.align		4
.L_75:
        /*01c8*/ 	.byte	0x04, 0x12
        /*01ca*/ 	.short	(.L_77 - .L_76)
	.align		4
.L_76:
        /*01cc*/ 	.word	index@(unfold_output_into_patches_f32)
        /*01d0*/ 	.word	0x00000000


	//----- nvinfo : EIATTR_MIN_STACK_SIZE
	.align		4
.L_77:
        /*01d4*/ 	.byte	0x04, 0x12
        /*01d6*/ 	.short	(.L_79 - .L_78)
	.align		4
.L_78:
        /*01d8*/ 	.word	index@(unfold_input_into_patches_f32)
        /*01dc*/ 	.word	0x00000000
.L_79:


//--------------------- .nv.compat                --------------------------
	.section	.nv.compat,"",@"SHT_CUDA_COMPAT_INFO"
	.align	4
        /*0000*/ 	.byte	0x02, 0x09, 0x00, 0x00, 0x02, 0x02, 0x01, 0x00, 0x02, 0x05, 0x05, 0x00, 0x03, 0x07, 0x01, 0x01
        /*0010*/ 	.byte	0x02, 0x03, 0x00, 0x00, 0x02, 0x06, 0x01, 0x00, 0x04, 0x0b, 0x08, 0x00, 0x01, 0x00, 0x00, 0x00
        /*0020*/ 	.byte	0x00, 0x00, 0x00, 0x00


//--------------------- .nv.info.sum_transposed_filters_f64 --------------------------
	.section	.nv.info.sum_transposed_filters_f64,"",@"SHT_CUDA_INFO"
	.sectionflags	@""
	.align	4


	//----- nvinfo : EIATTR_CUDA_API_VERSION
	.align		4
        /*0000*/ 	.byte	0x04, 0x37
        /*0002*/ 	.short	(.L_81 - .L_80)
.L_80:
        /*0004*/ 	.word	0x00000082


	//----- nvinfo : EIATTR_KPARAM_INFO
	.align		4
.L_81:
        /*0008*/ 	.byte	0x04, 0x17
        /*000a*/ 	.short	(.L_83 - .L_82)
.L_82:
        /*000c*/ 	.word	0x00000000
        /*0010*/ 	.short	0x0002
        /*0012*/ 	.short	0x0058
        /*0014*/ 	.byte	0x00, 0xf5, 0x21, 0x00


	//----- nvinfo : EIATTR_KPARAM_INFO
	.align		4
.L_83:
        /*0018*/ 	.byte	0x04, 0x17
        /*001a*/ 	.short	(.L_85 - .L_84)
.L_84:
        /*001c*/ 	.word	0x00000000
        /*0020*/ 	.short	0x0001
        /*0022*/ 	.short	0x0050
        /*0024*/ 	.byte	0x00, 0xf5, 0x21, 0x00


	//----- nvinfo : EIATTR_KPARAM_INFO
	.align		4
.L_85:
        /*0028*/ 	.byte	0x04, 0x17
        /*002a*/ 	.short	(.L_87 - .L_86)
.L_86:
        /*002c*/ 	.word	0x00000000
        /*0030*/ 	.short	0x0000
        /*0032*/ 	.short	0x0000
        /*0034*/ 	.byte	0x00, 0xf0, 0x41, 0x01


	//----- nvinfo : EIATTR_SPARSE_MMA_MASK
	.align		4
.L_87:
        /*0038*/ 	.byte	0x03, 0x50
        /*003a*/ 	.short	0x0000


	//----- nvinfo : EIATTR_MAXREG_COUNT
	.align		4
        /*003c*/ 	.byte	0x03, 0x1b
        /*003e*/ 	.short	0x00ff


	//----- nvinfo : EIATTR_MERCURY_ISA_VERSION
	.align		4
        /*0040*/ 	.byte	0x03, 0x5f
        /*0042*/ 	.short	0x0101


	//----- nvinfo : EIATTR_VRC_CTA_INIT_COUNT
	.align		4
        /*0044*/ 	.byte	0x02, 0x4a
	.zero		1
	.zero		1


	//----- nvinfo : EIATTR_EXIT_INSTR_OFFSETS
	.align		4
        /*0048*/ 	.byte	0x04, 0x1c
        /*004a*/ 	.short	(.L_89 - .L_88)


	//   ....[0]....
.L_88:
        /*004c*/ 	.word	0x00000160


	//   ....[1]....
        /*0050*/ 	.word	0x00001a30


	//----- nvinfo : EIATTR_CRS_STACK_SIZE
	.align		4
.L_89:
        /*0054*/ 	.byte	0x04, 0x1e
        /*0056*/ 	.short	(.L_91 - .L_90)
.L_90:
        /*0058*/ 	.word	0x00000000


	//----- nvinfo : EIATTR_CBANK_PARAM_SIZE
	.align		4
.L_91:
        /*005c*/ 	.byte	0x03, 0x19
        /*005e*/ 	.short	0x0060


	//----- nvinfo : EIATTR_PARAM_CBANK
	.align		4
        /*0060*/ 	.byte	0x04, 0x0a
        /*0062*/ 	.short	(.L_93 - .L_92)
	.align		4
.L_92:
        /*0064*/ 	.word	index@(.nv.constant0.sum_transposed_filters_f64)
        /*0068*/ 	.short	0x0380
        /*006a*/ 	.short	0x0060


	//----- nvinfo : EIATTR_SW_WAR
	.align		4
.L_93:
        /*006c*/ 	.byte	0x04, 0x36
        /*006e*/ 	.short	(.L_95 - .L_94)
.L_94:
        /*0070*/ 	.word	0x00000008
.L_95:


//--------------------- .nv.info.transpose_and_broadcast_filters_f64 --------------------------
	.section	.nv.info.transpose_and_broadcast_filters_f64,"",@"SHT_CUDA_INFO"
	.sectionflags	@""
	.align	4


	//----- nvinfo : EIATTR_CUDA_API_VERSION
	.align		4
        /*0000*/ 	.byte	0x04, 0x37
        /*0002*/ 	.short	(.L_97 - .L_96)
.L_96:
        /*0004*/ 	.word	0x00000082


	//----- nvinfo : EIATTR_KPARAM_INFO
	.align		4
.L_97:
        /*0008*/ 	.byte	0x04, 0x17
        /*000a*/ 	.short	(.L_99 - .L_98)
.L_98:
        /*000c*/ 	.word	0x00000000
        /*0010*/ 	.short	0x0002
        /*0012*/ 	.short	0x0058
        /*0014*/ 	.byte	0x00, 0xf5, 0x21, 0x00


	//----- nvinfo : EIATTR_KPARAM_INFO
	.align		4
.L_99:
        /*0018*/ 	.byte	0x04, 0x17
        /*001a*/ 	.short	(.L_101 - .L_100)
.L_100:
        /*001c*/ 	.word	0x00000000
        /*0020*/ 	.short	0x0001
        /*0022*/ 	.short	0x0050
        /*0024*/ 	.byte	0x00, 0xf5, 0x21, 0x00


	//----- nvinfo : EIATTR_KPARAM_INFO
	.align		4
.L_101:
        /*0028*/ 	.byte	0x04, 0x17
        /*002a*/ 	.short	(.L_103 - .L_102)
.L_102:
        /*002c*/ 	.word	0x00000000
        /*0030*/ 	.short	0x0000
        /*0032*/ 	.short	0x0000
        /*0034*/ 	.byte	0x00, 0xf0, 0x41, 0x01


	//----- nvinfo : EIATTR_SPARSE_MMA_MASK
	.align		4
.L_103:
        /*0038*/ 	.byte	0x03, 0x50
        /*003a*/ 	.short	0x0000


	//----- nvinfo : EIATTR_MAXREG_COUNT
	.align		4
        /*003c*/ 	.byte	0x03, 0x1b
        /*003e*/ 	.short	0x00ff


	//----- nvinfo : EIATTR_MERCURY_ISA_VERSION
	.align		4
        /*0040*/ 	.byte	0x03, 0x5f
        /*0042*/ 	.short	0x0101


	//----- nvinfo : EIATTR_VRC_CTA_INIT_COUNT
	.align		4
        /*0044*/ 	.byte	0x02, 0x4a
	.zero		1
	.zero		1


	//----- nvinfo : EIATTR_EXIT_INSTR_OFFSETS
	.align		4
        /*0048*/ 	.byte	0x04, 0x1c
        /*004a*/ 	.short	(.L_105 - .L_104)


	//   ....[0]....
.L_104:
        /*004c*/ 	.word	0x00000160


	//   ....[1]....
        /*0050*/ 	.word	0x00000b10


	//   ....[2]....
        /*0054*/ 	.word	0x00000f80


	//   ....[3]....
        /*0058*/ 	.word	0x000011d0


	//   ....[4]....
        /*005c*/ 	.word	0x00001350


	//   ....[5]....
        /*0060*/ 	.word	0x000013f0


	//----- nvinfo : EIATTR_CRS_STACK_SIZE
	.align		4
.L_105:
        /*0064*/ 	.byte	0x04, 0x1e
        /*0066*/ 	.short	(.L_107 - .L_106)
.L_106:
        /*0068*/ 	.word	0x00000000


	//----- nvinfo : EIATTR_CBANK_PARAM_SIZE
	.align		4
.L_107:
        /*006c*/ 	.byte	0x03, 0x19
        /*006e*/ 	.short	0x0060


	//----- nvinfo : EIATTR_PARAM_CBANK
	.align		4
        /*0070*/ 	.byte	0x04, 0x0a
        /*0072*/ 	.short	(.L_109 - .L_108)
	.align		4
.L_108:
        /*0074*/ 	.word	index@(.nv.constant0.transpose_and_broadcast_filters_f64)
        /*0078*/ 	.short	0x0380
        /*007a*/ 	.short	0x0060


	//----- nvinfo : EIATTR_SW_WAR
	.align		4
.L_109:
        /*007c*/ 	.byte	0x04, 0x36
        /*007e*/ 	.short	(.L_111 - .L_110)
.L_110:
        /*0080*/ 	.word	0x00000008
.L_111:


//--------------------- .nv.info.unfold_output_into_patches_f64 --------------------------
	.section	.nv.info.unfold_output_into_patches_f64,"",@"SHT_CUDA_INFO"
	.sectionflags	@""
	.align	4


	//----- nvinfo : EIATTR_CUDA_API_VERSION
	.align		4
        /*0000*/ 	.byte	0x04, 0x37
        /*0002*/ 	.short	(.L_113 - .L_112)
.L_112:
        /*0004*/ 	.word	0x00000082


	//----- nvinfo : EIATTR_KPARAM_INFO
	.align		4
.L_113:
        /*0008*/ 	.byte	0x04, 0x17
        /*000a*/ 	.short	(.L_115 - .L_114)
.L_114:
        /*000c*/ 	.word	0x00000000
        /*0010*/ 	.short	0x0002
        /*0012*/ 	.short	0x0058
        /*0014*/ 	.byte	0x00, 0xf5, 0x21, 0x00


	//----- nvinfo : EIATTR_KPARAM_INFO
	.align		4
.L_115:
        /*0018*/ 	.byte	0x04, 0x17
        /*001a*/ 	.short	(.L_117 - .L_116)
.L_116:
        /*001c*/ 	.word	0x00000000
        /*0020*/ 	.short	0x0001
        /*0022*/ 	.short	0x0050
        /*0024*/ 	.byte	0x00, 0xf5, 0x21, 0x00


	//----- nvinfo : EIATTR_KPARAM_INFO
	.align		4
.L_117:
        /*0028*/ 	.byte	0x04, 0x17
        /*002a*/ 	.short	(.L_119 - .L_118)
.L_118:
        /*002c*/ 	.word	0x00000000
        /*0030*/ 	.short	0x0000
        /*0032*/ 	.short	0x0000
        /*0034*/ 	.byte	0x00, 0xf0, 0x41, 0x01


	//----- nvinfo : EIATTR_SPARSE_MMA_MASK
	.align		4
.L_119:
        /*0038*/ 	.byte	0x03, 0x50
        /*003a*/ 	.short	0x0000


	//----- nvinfo : EIATTR_MAXREG_COUNT
	.align		4
        /*003c*/ 	.byte	0x03, 0x1b
        /*003e*/ 	.short	0x00ff


	//----- nvinfo : EIATTR_MERCURY_ISA_VERSION
	.align		4
        /*0040*/ 	.byte	0x03, 0x5f
        /*0042*/ 	.short	0x0101


	//----- nvinfo : EIATTR_VRC_CTA_INIT_COUNT
	.align		4
        /*0044*/ 	.byte	0x02, 0x4a
	.zero		1
	.zero		1


	//----- nvinfo : EIATTR_EXIT_INSTR_OFFSETS
	.align		4
        /*0048*/ 	.byte	0x04, 0x1c
        /*004a*/ 	.short	(.L_121 - .L_120)


	//   ....[0]....
.L_120:
        /*004c*/ 	.word	0x00000200


	//   ....[1]....
        /*0050*/ 	.word	0x00001230


	//   ....[2]....
        /*0054*/ 	.word	0x000014a0


	//   ....[3]....
        /*0058*/ 	.word	0x000016f0


	//   ....[4]....
        /*005c*/ 	.word	0x00001750


	//   ....[5]....
        /*0060*/ 	.word	0x000019c0


	//   ....[6]....
        /*0064*/ 	.word	0x00001c00


	//   ....[7]....
        /*0068*/ 	.word	0x00001dd0


	//----- nvinfo : EIATTR_CRS_STACK_SIZE
	.align		4
.L_121:
        /*006c*/ 	.byte	0x04, 0x1e
        /*006e*/ 	.short	(.L_123 - .L_122)
.L_122:
        /*0070*/ 	.word	0x00000000


	//----- nvinfo : EIATTR_CBANK_PARAM_SIZE
	.align		4
.L_123:
        /*0074*/ 	.byte	0x03, 0x19
        /*0076*/ 	.short	0x0060


	//----- nvinfo : EIATTR_PARAM_CBANK
	.align		4
        /*0078*/ 	.byte	0x04, 0x0a
        /*007a*/ 	.short	(.L_125 - .L_124)
	.align		4
.L_124:
        /*007c*/ 	.word	index@(.nv.constant0.unfold_output_into_patches_f64)
        /*0080*/ 	.short	0x0380
        /*0082*/ 	.short	0x0060


	//----- nvinfo : EIATTR_SW_WAR
	.align		4
.L_125:
        /*0084*/ 	.byte	0x04, 0x36
        /*0086*/ 	.short	(.L_127 - .L_126)
.L_126:
        /*0088*/ 	.word	0x00000008
.L_127:


//--------------------- .nv.info.unfold_input_into_patches_f64 --------------------------
	.section	.nv.info.unfold_input_into_patches_f64,"",@"SHT_CUDA_INFO"
	.sectionflags	@""
	.align	4


	//----- nvinfo : EIATTR_CUDA_API_VERSION
	.align		4
        /*0000*/ 	.byte	0x04, 0x37
        /*0002*/ 	.short	(.L_129 - .L_128)
.L_128:
        /*0004*/ 	.word	0x00000082


	//----- nvinfo : EIATTR_KPARAM_INFO
	.align		4
.L_129:
        /*0008*/ 	.byte	0x04, 0x17
        /*000a*/ 	.short	(.L_131 - .L_130)
.L_130:
        /*000c*/ 	.word	0x00000000
        /*0010*/ 	.short	0x0002
        /*0012*/ 	.short	0x0058
        /*0014*/ 	.byte	0x00, 0xf5, 0x21, 0x00


	//----- nvinfo : EIATTR_KPARAM_INFO
	.align		4
.L_131:
        /*0018*/ 	.byte	0x04, 0x17
        /*001a*/ 	.short	(.L_133 - .L_132)
.L_132:
        /*001c*/ 	.word	0x00000000
        /*0020*/ 	.short	0x0001
        /*0022*/ 	.short	0x0050
        /*0024*/ 	.byte	0x00, 0xf5, 0x21, 0x00


	//----- nvinfo : EIATTR_KPARAM_INFO
	.align		4
.L_133:
        /*0028*/ 	.byte	0x04, 0x17
        /*002a*/ 	.short	(.L_135 - .L_134)
.L_134:
        /*002c*/ 	.word	0x00000000
        /*0030*/ 	.short	0x0000
        /*0032*/ 	.short	0x0000
        /*0034*/ 	.byte	0x00, 0xf0, 0x41, 0x01


	//----- nvinfo : EIATTR_SPARSE_MMA_MASK
	.align		4
.L_135:
        /*0038*/ 	.byte	0x03, 0x50
        /*003a*/ 	.short	0x0000


	//----- nvinfo : EIATTR_MAXREG_COUNT
	.align		4
        /*003c*/ 	.byte	0x03, 0x1b
        /*003e*/ 	.short	0x00ff


	//----- nvinfo : EIATTR_MERCURY_ISA_VERSION
	.align		4
        /*0040*/ 	.byte	0x03, 0x5f
        /*0042*/ 	.short	0x0101


	//----- nvinfo : EIATTR_VRC_CTA_INIT_COUNT
	.align		4
        /*0044*/ 	.byte	0x02, 0x4a
	.zero		1
	.zero		1


	//----- nvinfo : EIATTR_EXIT_INSTR_OFFSETS
	.align		4
        /*0048*/ 	.byte	0x04, 0x1c
        /*004a*/ 	.short	(.L_137 - .L_136)


	//   ....[0]....
.L_136:
        /*004c*/ 	.word	0x00000200


	//   ....[1]....
        /*0050*/ 	.word	0x00001170


	//   ....[2]....
        /*0054*/ 	.word	0x000011d0


	//   ....[3]....
        /*0058*/ 	.word	0x00001250


	//   ....[4]....
        /*005c*/ 	.word	0x000012b0


	//   ....[5]....
        /*0060*/ 	.word	0x00001410


	//----- nvinfo : EIATTR_CRS_STACK_SIZE
	.align		4
.L_137:
        /*0064*/ 	.byte	0x04, 0x1e
        /*0066*/ 	.short	(.L_139 - .L_138)
.L_138:
        /*0068*/ 	.word	0x00000000


	//----- nvinfo : EIATTR_CBANK_PARAM_SIZE
	.align		4
.L_139:
        /*006c*/ 	.byte	0x03, 0x19
        /*006e*/ 	.short	0x0060


	//----- nvinfo : EIATTR_PARAM_CBANK
	.align		4
        /*0070*/ 	.byte	0x04, 0x0a
        /*0072*/ 	.short	(.L_141 - .L_140)
	.align		4
.L_140:
        /*0074*/ 	.word	index@(.nv.constant0.unfold_input_into_patches_f64)
        /*0078*/ 	.short	0x0380
        /*007a*/ 	.short	0x0060


	//----- nvinfo : EIATTR_SW_WAR
	.align		4
.L_141:
        /*007c*/ 	.byte	0x04, 0x36
        /*007e*/ 	.short	(.L_143 - .L_142)
.L_142:
        /*0080*/ 	.word	0x00000008
.L_143:


//--------------------- .nv.info.sum_transposed_filters_f32 --------------------------
	.section	.nv.info.sum_transposed_filters_f32,"",@"SHT_CUDA_INFO"
	.sectionflags	@""
	.align	4


	//----- nvinfo : EIATTR_CUDA_API_VERSION
	.align		4
        /*0000*/ 	.byte	0x04, 0x37
        /*0002*/ 	.short	(.L_145 - .L_144)
.L_144:
        /*0004*/ 	.word	0x00000082


	//----- nvinfo : EIATTR_KPARAM_INFO
	.align		4
.L_145:
        /*0008*/ 	.byte	0x04, 0x17
        /*000a*/ 	.short	(.L_147 - .L_146)
.L_146:
        /*000c*/ 	.word	0x00000000
        /*0010*/ 	.short	0x0002
        /*0012*/ 	.short	0x0058
        /*0014*/ 	.byte	0x00, 0xf5, 0x21, 0x00


	//----- nvinfo : EIATTR_KPARAM_INFO
	.align		4
.L_147:
        /*0018*/ 	.byte	0x04, 0x17
        /*001a*/ 	.short	(.L_149 - .L_148)
.L_148:
        /*001c*/ 	.word	0x00000000
        /*0020*/ 	.short	0x0001
        /*0022*/ 	.short	0x0050
        /*0024*/ 	.byte	0x00, 0xf5, 0x21, 0x00


	//----- nvinfo : EIATTR_KPARAM_INFO
	.align		4
.L_149:
        /*0028*/ 	.byte	0x04, 0x17
        /*002a*/ 	.short	(.L_151 - .L_150)
.L_150:
        /*002c*/ 	.word	0x00000000
        /*0030*/ 	.short	0x0000
        /*0032*/ 	.short	0x0000
        /*0034*/ 	.byte	0x00, 0xf0, 0x41, 0x01


	//----- nvinfo : EIATTR_SPARSE_MMA_MASK
	.align		4
.L_151:
        /*0038*/ 	.byte	0x03, 0x50
        /*003a*/ 	.short	0x0000


	//----- nvinfo : EIATTR_MAXREG_COUNT
	.align		4
        /*003c*/ 	.byte	0x03, 0x1b
        /*003e*/ 	.short	0x00ff


	//----- nvinfo : EIATTR_MERCURY_ISA_VERSION
	.align		4
        /*0040*/ 	.byte	0x03, 0x5f
        /*0042*/ 	.short	0x0101


	//----- nvinfo : EIATTR_VRC_CTA_INIT_COUNT
	.align		4
        /*0044*/ 	.byte	0x02, 0x4a
	.zero		1
	.zero		1


	//----- nvinfo : EIATTR_EXIT_INSTR_OFFSETS
	.align		4
        /*0048*/ 	.byte	0x04, 0x1c
        /*004a*/ 	.short	(.L_153 - .L_152)


	//   ....[0]....
.L_152:
        /*004c*/ 	.word	0x00000160


	//   ....[1]....
        /*0050*/ 	.word	0x00001a40


	//----- nvinfo : EIATTR_CRS_STACK_SIZE
	.align		4
.L_153:
        /*0054*/ 	.byte	0x04, 0x1e
        /*0056*/ 	.short	(.L_155 - .L_154)
.L_154:
        /*0058*/ 	.word	0x00000000


	//----- nvinfo : EIATTR_CBANK_PARAM_SIZE
	.align		4
.L_155:
        /*005c*/ 	.byte	0x03, 0x19
        /*005e*/ 	.short	0x0060


	//----- nvinfo : EIATTR_PARAM_CBANK
	.align		4
        /*0060*/ 	.byte	0x04, 0x0a
        /*0062*/ 	.short	(.L_157 - .L_156)
	.align		4
.L_156:
        /*0064*/ 	.word	index@(.nv.constant0.sum_transposed_filters_f32)
        /*0068*/ 	.short	0x0380
        /*006a*/ 	.short	0x0060


	//----- nvinfo : EIATTR_SW_WAR
	.align		4
.L_157:
        /*006c*/ 	.byte	0x04, 0x36
        /*006e*/ 	.short	(.L_159 - .L_158)
.L_158:
        /*0070*/ 	.word	0x00000008
.L_159:


//--------------------- .nv.info.transpose_and_broadcast_filters_f32 --------------------------
	.section	.nv.info.transpose_and_broadcast_filters_f32,"",@"SHT_CUDA_INFO"
	.sectionflags	@""
	.align	4


	//----- nvinfo : EIATTR_CUDA_API_VERSION
	.align		4
        /*0000*/ 	.byte	0x04, 0x37
        /*0002*/ 	.short	(.L_161 - .L_160)
.L_160:
        /*0004*/ 	.word	0x00000082


	//----- nvinfo : EIATTR_KPARAM_INFO
	.align		4
.L_161:
        /*0008*/ 	.byte	0x04, 0x17
        /*000a*/ 	.short	(.L_163 - .L_162)
.L_162:
        /*000c*/ 	.word	0x00000000
        /*0010*/ 	.short	0x0002
        /*0012*/ 	.short	0x0058
        /*0014*/ 	.byte	0x00, 0xf5, 0x21, 0x00


	//----- nvinfo : EIATTR_KPARAM_INFO
	.align		4
.L_163:
        /*0018*/ 	.byte	0x04, 0x17
        /*001a*/ 	.short	(.L_165 - .L_164)
.L_164:
        /*001c*/ 	.word	0x00000000
        /*0020*/ 	.short	0x0001
        /*0022*/ 	.short	0x0050
        /*0024*/ 	.byte	0x00, 0xf5, 0x21, 0x00


	//----- nvinfo : EIATTR_KPARAM_INFO
	.align		4
.L_165:
        /*0028*/ 	.byte	0x04, 0x17
        /*002a*/ 	.short	(.L_167 - .L_166)
.L_166:
        /*002c*/ 	.word	0x00000000
        /*0030*/ 	.short	0x0000
        /*0032*/ 	.short	0x0000
        /*0034*/ 	.byte	0x00, 0xf0, 0x41, 0x01


	//----- nvinfo : EIATTR_SPARSE_MMA_MASK
	.align		4
.L_167:
        /*0038*/ 	.byte	0x03, 0x50
        /*003a*/ 	.short	0x0000


	//----- nvinfo : EIATTR_MAXREG_COUNT
	.align		4
        /*003c*/ 	.byte	0x03, 0x1b
        /*003e*/ 	.short	0x00ff


	//----- nvinfo : EIATTR_MERCURY_ISA_VERSION
	.align		4
        /*0040*/ 	.byte	0x03, 0x5f
        /*0042*/ 	.short	0x0101


	//----- nvinfo : EIATTR_VRC_CTA_INIT_COUNT
	.align		4
        /*0044*/ 	.byte	0x02, 0x4a
	.zero		1
	.zero		1


	//----- nvinfo : EIATTR_EXIT_INSTR_OFFSETS
	.align		4
        /*0048*/ 	.byte	0x04, 0x1c
        /*004a*/ 	.short	(.L_169 - .L_168)


	//   ....[0]....
.L_168:
        /*004c*/ 	.word	0x00000160


	//   ....[1]....
        /*0050*/ 	.word	0x00000b40


	//   ....[2]....
        /*0054*/ 	.word	0x00000fb0


	//   ....[3]....
        /*0058*/ 	.word	0x000011f0


	//   ....[4]....
        /*005c*/ 	.word	0x00001370


	//   ....[5]....
        /*0060*/ 	.word	0x00001410


	//----- nvinfo : EIATTR_CRS_STACK_SIZE
	.align		4
.L_169:
        /*0064*/ 	.byte	0x04, 0x1e
        /*0066*/ 	.short	(.L_171 - .L_170)
.L_170:
        /*0068*/ 	.word	0x00000000


	//----- nvinfo : EIATTR_CBANK_PARAM_SIZE
	.align		4
.L_171:
        /*006c*/ 	.byte	0x03, 0x19
        /*006e*/ 	.short	0x0060


	//----- nvinfo : EIATTR_PARAM_CBANK
	.align		4
        /*0070*/ 	.byte	0x04, 0x0a
        /*0072*/ 	.short	(.L_173 - .L_172)
	.align		4
.L_172:
        /*0074*/ 	.word	index@(.nv.constant0.transpose_and_broadcast_filters_f32)
        /*0078*/ 	.short	0x0380
        /*007a*/ 	.short	0x0060


	//----- nvinfo : EIATTR_SW_WAR
	.align		4
.L_173:
        /*007c*/ 	.byte	0x04, 0x36
        /*007e*/ 	.short	(.L_175 - .L_174)
.L_174:
        /*0080*/ 	.word	0x00000008
.L_175:


//--------------------- .nv.info.unfold_output_into_patches_f32 --------------------------
	.section	.nv.info.unfold_output_into_patches_f32,"",@"SHT_CUDA_INFO"
	.sectionflags	@""
	.align	4


	//----- nvinfo : EIATTR_CUDA_API_VERSION
	.align		4
        /*0000*/ 	.byte	0x04, 0x37
        /*0002*/ 	.short	(.L_177 - .L_176)
.L_176:
        /*0004*/ 	.word	0x00000082


	//----- nvinfo : EIATTR_KPARAM_INFO
	.align		4
.L_177:
        /*0008*/ 	.byte	0x04, 0x17
        /*000a*/ 	.short	(.L_179 - .L_178)
.L_178:
        /*000c*/ 	.word	0x00000000
        /*0010*/ 	.short	0x0002
        /*0012*/ 	.short	0x0058
        /*0014*/ 	.byte	0x00, 0xf5, 0x21, 0x00


	//----- nvinfo : EIATTR_KPARAM_INFO
	.align		4
.L_179:
        /*0018*/ 	.byte	0x04, 0x17
        /*001a*/ 	.short	(.L_181 - .L_180)
.L_180:
        /*001c*/ 	.word	0x00000000
        /*0020*/ 	.short	0x0001
        /*0022*/ 	.short	0x0050
        /*0024*/ 	.byte	0x00, 0xf5, 0x21, 0x00


	//----- nvinfo : EIATTR_KPARAM_INFO
	.align		4
.L_181:
        /*0028*/ 	.byte	0x04, 0x17
        /*002a*/ 	.short	(.L_183 - .L_182)
.L_182:
        /*002c*/ 	.word	0x00000000
        /*0030*/ 	.short	0x0000
        /*0032*/ 	.short	0x0000
        /*0034*/ 	.byte	0x00, 0xf0, 0x41, 0x01


	//----- nvinfo : EIATTR_SPARSE_MMA_MASK
	.align		4
.L_183:
        /*0038*/ 	.byte	0x03, 0x50
        /*003a*/ 	.short	0x0000


	//----- nvinfo : EIATTR_MAXREG_COUNT
	.align		4
        /*003c*/ 	.byte	0x03, 0x1b
        /*003e*/ 	.short	0x00ff


	//----- nvinfo : EIATTR_MERCURY_ISA_VERSION
	.align		4
        /*0040*/ 	.byte	0x03, 0x5f
        /*0042*/ 	.short	0x0101


	//----- nvinfo : EIATTR_VRC_CTA_INIT_COUNT
	.align		4
        /*0044*/ 	.byte	0x02, 0x4a
	.zero		1
	.zero		1


	//----- nvinfo : EIATTR_EXIT_INSTR_OFFSETS
	.align		4
        /*0048*/ 	.byte	0x04, 0x1c
        /*004a*/ 	.short	(.L_185 - .L_184)


	//   ....[0]....
.L_184:
        /*004c*/ 	.word	0x00000200


	//   ....[1]....
        /*0050*/ 	.word	0x00001230


	//   ....[2]....
        /*0054*/ 	.word	0x000014a0


	//   ....[3]....
        /*0058*/ 	.word	0x000016f0


	//   ....[4]....
        /*005c*/ 	.word	0x00001750


	//   ....[5]....
        /*0060*/ 	.word	0x000019c0


	//   ....[6]....
        /*0064*/ 	.word	0x00001c00


	//   ....[7]....
        /*0068*/ 	.word	0x00001dd0


	//----- nvinfo : EIATTR_CRS_STACK_SIZE
	.align		4
.L_185:
        /*006c*/ 	.byte	0x04, 0x1e
        /*006e*/ 	.short	(.L_187 - .L_186)
.L_186:
        /*0070*/ 	.word	0x00000000


	//----- nvinfo : EIATTR_CBANK_PARAM_SIZE
	.align		4
.L_187:
        /*0074*/ 	.byte	0x03, 0x19
        /*0076*/ 	.short	0x0060


	//----- nvinfo : EIATTR_PARAM_CBANK
	.align		4
        /*0078*/ 	.byte	0x04, 0x0a
        /*007a*/ 	.short	(.L_189 - .L_188)
	.align		4
.L_188:
        /*007c*/ 	.word	index@(.nv.constant0.unfold_output_into_patches_f32)
        /*0080*/ 	.short	0x0380
        /*0082*/ 	.short	0x0060


	//----- nvinfo : EIATTR_SW_WAR
	.align		4
.L_189:
        /*0084*/ 	.byte	0x04, 0x36
        /*0086*/ 	.short	(.L_191 - .L_190)
.L_190:
        /*0088*/ 	.word	0x00000008
.L_191:


//--------------------- .nv.info.unfold_input_into_patches_f32 --------------------------
	.section	.nv.info.unfold_input_into_patches_f32,"",@"SHT_CUDA_INFO"
	.sectionflags	@""
	.align	4


	//----- nvinfo : EIATTR_CUDA_API_VERSION
	.align		4
        /*0000*/ 	.byte	0x04, 0x37
        /*0002*/ 	.short	(.L_193 - .L_192)
.L_192:
        /*0004*/ 	.word	0x00000082


	//----- nvinfo : EIATTR_KPARAM_INFO
	.align		4
.L_193:
        /*0008*/ 	.byte	0x04, 0x17
        /*000a*/ 	.short	(.L_195 - .L_194)
.L_194:
        /*000c*/ 	.word	0x00000000
        /*0010*/ 	.short	0x0002
        /*0012*/ 	.short	0x0058
        /*0014*/ 	.byte	0x00, 0xf5, 0x21, 0x00


	//----- nvinfo : EIATTR_KPARAM_INFO
	.align		4
.L_195:
        /*0018*/ 	.byte	0x04, 0x17
        /*001a*/ 	.short	(.L_197 - .L_196)
.L_196:
        /*001c*/ 	.word	0x00000000
        /*0020*/ 	.short	0x0001
        /*0022*/ 	.short	0x0050
        /*0024*/ 	.byte	0x00, 0xf5, 0x21, 0x00


	//----- nvinfo : EIATTR_KPARAM_INFO
	.align		4
.L_197:
        /*0028*/ 	.byte	0x04, 0x17
        /*002a*/ 	.short	(.L_199 - .L_198)
.L_198:
        /*002c*/ 	.word	0x00000000
        /*0030*/ 	.short	0x0000
        /*0032*/ 	.short	0x0000
        /*0034*/ 	.byte	0x00, 0xf0, 0x41, 0x01


	//----- nvinfo : EIATTR_SPARSE_MMA_MASK
	.align		4
.L_199:
        /*0038*/ 	.byte	0x03, 0x50
        /*003a*/ 	.short	0x0000


	//----- nvinfo : EIATTR_MAXREG_COUNT
	.align		4
        /*003c*/ 	.byte	0x03, 0x1b
        /*003e*/ 	.short	0x00ff


	//----- nvinfo : EIATTR_MERCURY_ISA_VERSION
	.align		4
        /*0040*/ 	.byte	0x03, 0x5f
        /*0042*/ 	.short	0x0101


	//----- nvinfo : EIATTR_VRC_CTA_INIT_COUNT
	.align		4
        /*0044*/ 	.byte	0x02, 0x4a
	.zero		1
	.zero		1


	//----- nvinfo : EIATTR_EXIT_INSTR_OFFSETS
	.align		4
        /*0048*/ 	.byte	0x04, 0x1c
        /*004a*/ 	.short	(.L_201 - .L_200)


	//   ....[0]....
.L_200:
        /*004c*/ 	.word	0x00000200


	//   ....[1]....
        /*0050*/ 	.word	0x00001170


	//   ....[2]....
        /*0054*/ 	.word	0x000011d0


	//   ....[3]....
        /*0058*/ 	.word	0x00001250


	//   ....[4]....
        /*005c*/ 	.word	0x000012b0


	//   ....[5]....
        /*0060*/ 	.word	0x00001410


	//----- nvinfo : EIATTR_CRS_STACK_SIZE
	.align		4
.L_201:
        /*0064*/ 	.byte	0x04, 0x1e
        /*0066*/ 	.short	(.L_203 - .L_202)
.L_202:
        /*0068*/ 	.word	0x00000000


	//----- nvinfo : EIATTR_CBANK_PARAM_SIZE
	.align		4
.L_203:
        /*006c*/ 	.byte	0x03, 0x19
        /*006e*/ 	.short	0x0060


	//----- nvinfo : EIATTR_PARAM_CBANK
	.align		4
        /*0070*/ 	.byte	0x04, 0x0a
        /*0072*/ 	.short	(.L_205 - .L_204)
	.align		4
.L_204:
        /*0074*/ 	.word	index@(.nv.constant0.unfold_input_into_patches_f32)
        /*0078*/ 	.short	0x0380
        /*007a*/ 	.short	0x0060


	//----- nvinfo : EIATTR_SW_WAR
	.align		4
.L_205:
        /*007c*/ 	.byte	0x04, 0x36
        /*007e*/ 	.short	(.L_207 - .L_206)
.L_206:
        /*0080*/ 	.word	0x00000008
.L_207:


//--------------------- .nv.callgraph             --------------------------
	.section	.nv.callgraph,"",@"SHT_CUDA_CALLGRAPH"
	.align	4
	.sectionentsize	8
	.align		4
        /*0000*/ 	.word	0x00000000
	.align		4
        /*0004*/ 	.word	0xffffffff
	.align		4
        /*0008*/ 	.word	0x00000000
	.align		4
        /*000c*/ 	.word	0xfffffffe
	.align		4
        /*0010*/ 	.word	0x00000000
	.align		4
        /*0014*/ 	.word	0xfffffffd
	.align		4
        /*0018*/ 	.word	0x00000000
	.align		4
        /*001c*/ 	.word	0xfffffffc


//--------------------- .text.sum_transposed_filters_f64 --------------------------
	.section	.text.sum_transposed_filters_f64,"ax",@progbits
	.align	128
        .global         sum_transposed_filters_f64
        .type           sum_transposed_filters_f64,@function
        .size           sum_transposed_filters_f64,(.L_x_133 - sum_transposed_filters_f64)
        .other          sum_transposed_filters_f64,@"STO_CUDA_ENTRY STV_DEFAULT"
sum_transposed_filters_f64:
.text.sum_transposed_filters_f64:
[----:B------:R-:W-:Y:S01]  /*0000*/  LDC R1, c[0x0][0x37c] ;  /* 0x0000df00ff017b82 */ /* 0x000fe20000000800 */
[----:B------:R-:W0:Y:S01]  /*0010*/  LDCU.128 UR8, c[0x0][0x3a0] ;  /* 0x00007400ff0877ac */ /* 0x000e220008000c00 */
[----:B------:R-:W1:Y:S06]  /*0020*/  S2R R7, SR_TID.X ;  /* 0x0000000000077919 */ /* 0x000e6c0000002100 */
[----:B------:R-:W1:Y:S01]  /*0030*/  LDC R6, c[0x0][0x360] ;  /* 0x0000d800ff067b82 */ /* 0x000e620000000800 */
[----:B------:R-:W2:Y:S01]  /*0040*/  LDCU.64 UR14, c[0x0][0x390] ;  /* 0x00007200ff0e77ac */ /* 0x000ea20008000a00 */
[----:B0-----:R-:W-:-:S02]  /*0050*/  UIMAD UR6, UR11, UR8, URZ ;  /* 0x000000080b0672a4 */ /* 0x001fc4000f8e02ff */
[----:B------:R-:W-:-:S04]  /*0060*/  UIMAD.WIDE.U32 UR4, UR10, UR8, URZ ;  /* 0x000000080a0472a5 */ /* 0x000fc8000f8e00ff */
[----:B------:R-:W1:Y:S01]  /*0070*/  S2UR UR8, SR_CTAID.X ;  /* 0x00000000000879c3 */ /* 0x000e620000002500 */
[----:B------:R-:W-:-:S04]  /*0080*/  UIMAD UR6, UR10, UR9, UR6 ;  /* 0x000000090a0672a4 */ /* 0x000fc8000f8e0206 */
[----:B------:R-:W-:Y:S02]  /*0090*/  UIADD3 UR5, UPT, UPT, UR5, UR6, URZ ;  /* 0x0000000605057290 */ /* 0x000fe4000fffe0ff */
[----:B--2---:R-:W-:Y:S02]  /*00a0*/  UIMAD.WIDE.U32 UR6, UR4, UR14, URZ ;  /* 0x0000000e040672a5 */ /* 0x004fe4000f8e00ff */
[----:B------:R-:W-:Y:S02]  /*00b0*/  UIMAD UR5, UR5, UR14, URZ ;  /* 0x0000000e050572a4 */ /* 0x000fe4000f8e02ff */
[----:B------:R-:W-:Y:S02]  /*00c0*/  UIMAD.WIDE.U32 UR12, UR6, UR14, URZ ;  /* 0x0000000e060c72a5 */ /* 0x000fe4000f8e00ff */
[----:B------:R-:W-:-:S04]  /*00d0*/  UIMAD UR4, UR4, UR15, UR5 ;  /* 0x0000000f040472a4 */ /* 0x000fc8000f8e0205 */
[----:B------:R-:W-:-:S04]  /*00e0*/  UIADD3 UR4, UPT, UPT, UR7, UR4, URZ ;  /* 0x0000000407047290 */ /* 0x000fc8000fffe0ff */
[----:B------:R-:W-:Y:S01]  /*00f0*/  UIMAD UR4, UR4, UR14, URZ ;  /* 0x0000000e040472a4 */ /* 0x000fe2000f8e02ff */
[----:B-1----:R-:W-:-:S03]  /*0100*/  IMAD R6, R6, UR8, R7 ;  /* 0x0000000806067c24 */ /* 0x002fc6000f8e0207 */
[----:B------:R-:W-:-:S04]  /*0110*/  UIMAD UR6, UR6, UR15, UR4 ;  /* 0x0000000f060672a4 */ /* 0x000fc8000f8e0204 */
[----:B------:R-:W-:Y:S01]  /*0120*/  UIADD3 UR6, UPT, UPT, UR13, UR6, URZ ;  /* 0x000000060d067290 */ /* 0x000fe2000fffe0ff */
[----:B------:R-:W-:-:S05]  /*0130*/  ISETP.LT.U32.AND P0, PT, R6, UR12, PT ;  /* 0x0000000c06007c0c */ /* 0x000fca000bf01070 */
[----:B------:R-:W-:-:S05]  /*0140*/  IMAD.U32 R0, RZ, RZ, UR6 ;  /* 0x00000006ff007e24 */ /* 0x000fca000f8e00ff */
[----:B------:R-:W-:-:S13]  /*0150*/  ISETP.GT.U32.AND.EX P0, PT, R0, RZ, PT, P0 ;  /* 0x000000ff0000720c */ /* 0x000fda0003f04100 */
[----:B------:R-:W-:Y:S05]  /*0160*/  @!P0 EXIT ;  /* 0x000000000000894d */ /* 0x000fea0003800000 */
[----:B------:R-:W-:-:S09]  /*0170*/  UISETP.NE.AND.EX UP0, UPT, UR15, URZ, UPT, !UPT ;  /* 0x000000ff0f00728c */ /* 0x000fd2000bf053f0 */
[----:B------:R-:W-:Y:S05]  /*0180*/  BRA.U UP0, `(.L_x_0) ;  /* 0x00000001005c7547 */ /* 0x000fea000b800000 */
[----:B------:R-:W0:Y:S01]  /*0190*/  I2F.U32.RP R0, UR14 ;  /* 0x0000000e00007d06 */ /* 0x000e220008209000 */
[----:B------:R-:W-:-:S07]  /*01a0*/  ISETP.NE.U32.AND P2, PT, RZ, UR14, PT ;  /* 0x0000000eff007c0c */ /* 0x000fce000bf45070 */
[----:B0-----:R-:W0:Y:S02]  /*01b0*/  MUFU.RCP R0, R0 ;  /* 0x0000000000007308 */ /* 0x001e240000001000 */
[----:B0-----:R-:W-:-:S06]  /*01c0*/  VIADD R2, R0, 0xffffffe ;  /* 0x0ffffffe00027836 */ /* 0x001fcc0000000000 */
[----:B------:R0:W1:Y:S02]  /*01d0*/  F2I.FTZ.U32.TRUNC.NTZ R3, R2 ;  /* 0x0000000200037305 */ /* 0x000064000021f000 */
[----:B0-----:R-:W-:Y:S01]  /*01e0*/  IMAD.MOV.U32 R2, RZ, RZ, RZ ;  /* 0x000000ffff027224 */ /* 0x001fe200078e00ff */
[----:B-1----:R-:W-:-:S05]  /*01f0*/  IADD3 R5, PT, PT, RZ, -R3, RZ ;  /* 0x80000003ff057210 */ /* 0x002fca0007ffe0ff */
[----:B------:R-:W-:-:S04]  /*0200*/  IMAD R5, R5, UR14, RZ ;  /* 0x0000000e05057c24 */ /* 0x000fc8000f8e02ff */
[----:B------:R-:W-:-:S06]  /*0210*/  IMAD.HI.U32 R3, R3, R5, R2 ;  /* 0x0000000503037227 */ /* 0x000fcc00078e0002 */
[----:B------:R-:W-:-:S04]  /*0220*/  IMAD.HI.U32 R4, R3, R6, RZ ;  /* 0x0000000603047227 */ /* 0x000fc800078e00ff */
[----:B------:R-:W-:-:S04]  /*0230*/  IMAD.MOV R3, RZ, RZ, -R4 ;  /* 0x000000ffff037224 */ /* 0x000fc800078e0a04 */
[----:B------:R-:W-:-:S05]  /*0240*/  IMAD R3, R3, UR14, R6 ;  /* 0x0000000e03037c24 */ /* 0x000fca000f8e0206 */
[----:B------:R-:W-:-:S13]  /*0250*/  ISETP.GE.U32.AND P0, PT, R3, UR14, PT ;  /* 0x0000000e03007c0c */ /* 0x000fda000bf06070 */
[----:B------:R-:W-:Y:S01]  /*0260*/  @P0 IADD3 R3, PT, PT, R3, -UR14, RZ ;  /* 0x8000000e03030c10 */ /* 0x000fe2000fffe0ff */
[----:B------:R-:W-:-:S03]  /*0270*/  @P0 VIADD R4, R4, 0x1 ;  /* 0x0000000104040836 */ /* 0x000fc60000000000 */
[----:B------:R-:W-:Y:S01]  /*0280*/  ISETP.GE.U32.AND P1, PT, R3, UR14, PT ;  /* 0x0000000e03007c0c */ /* 0x000fe2000bf26070 */
[----:B------:R-:W-:-:S12]  /*0290*/  IMAD.MOV.U32 R3, RZ, RZ, RZ ;  /* 0x000000ffff037224 */ /* 0x000fd800078e00ff */
[----:B------:R-:W-:Y:S01]  /*02a0*/  @P1 VIADD R4, R4, 0x1 ;  /* 0x0000000104041836 */ /* 0x000fe20000000000 */
[----:B------:R-:W-:-:S04]  /*02b0*/  @!P2 LOP3.LUT R4, RZ, UR14, RZ, 0x33, !PT ;  /* 0x0000000eff04ac12 */ /* 0x000fc8000f8e33ff */
[----:B------:R-:W-:-:S05]  /*02c0*/  IADD3 R5, PT, PT, -R4, RZ, RZ ;  /* 0x000000ff04057210 */ /* 0x000fca0007ffe1ff */
[----:B------:R-:W-:Y:S02]  /*02d0*/  IMAD R2, R5, UR14, R6 ;  /* 0x0000000e05027c24 */ /* 0x000fe4000f8e0206 */
[----:B------:R-:W-:Y:S01]  /*02e0*/  IMAD.MOV.U32 R5, RZ, RZ, RZ ;  /* 0x000000ffff057224 */ /* 0x000fe200078e00ff */
[----:B------:R-:W-:Y:S06]  /*02f0*/  BRA `(.L_x_1) ;  /* 0x00000000003c7947 */ /* 0x000fec0003800000 */
.L_x_0:
[----:B------:R-:W-:Y:S01]  /*0300*/  MOV R12, R6 ;  /* 0x00000006000c7202 */ /* 0x000fe20000000f00 */
[----:B------:R-:W-:Y:S01]  /*0310*/  IMAD.MOV.U32 R13, RZ, RZ, RZ ;  /* 0x000000ffff0d7224 */ /* 0x000fe200078e00ff */
[----:B------:R-:W-:Y:S01]  /*0320*/  MOV R0, 0x350 ;  /* 0x0000035000007802 */ /* 0x000fe20000000f00 */
[----:B------:R-:W0:Y:S06]  /*0330*/  LDCU.64 UR4, c[0x0][0x390] ;  /* 0x00007200ff0477ac */ /* 0x000e2c0008000a00 */
[----:B0-----:R-:W-:Y:S05]  /*0340*/  CALL.REL.NOINC `($__internal_0_$__cuda_sm20_div_u64) ;  /* 0x0000001400bc7944 */ /* 0x001fea0003c00000 */
[----:B------:R-:W0:Y:S01]  /*0350*/  LDCU.64 UR14, c[0x0][0x390] ;  /* 0x00007200ff0e77ac */ /* 0x000e220008000a00 */
[----:B------:R-:W-:Y:S01]  /*0360*/  IADD3 R5, P0, PT, RZ, -R14, RZ ;  /* 0x8000000eff057210 */ /* 0x000fe20007f1e0ff */
[----:B------:R-:W-:Y:S02]  /*0370*/  HFMA2 R7, -RZ, RZ, 0, 0 ;  /* 0x00000000ff077431 */ /* 0x000fe400000001ff */
[----:B------:R-:W-:Y:S02]  /*0380*/  IMAD.MOV.U32 R4, RZ, RZ, R14 ;  /* 0x000000ffff047224 */ /* 0x000fe400078e000e */
[----:B------:R-:W-:-:S04]  /*0390*/  IMAD.X R0, RZ, RZ, ~R15, P0 ;  /* 0x000000ffff007224 */ /* 0x000fc800000e0e0f */
[----:B0-----:R-:W-:Y:S02]  /*03a0*/  IMAD R0, R0, UR14, RZ ;  /* 0x0000000e00007c24 */ /* 0x001fe4000f8e02ff */
[----:B------:R-:W-:-:S04]  /*03b0*/  IMAD.WIDE.U32 R2, R5, UR14, R6 ;  /* 0x0000000e05027c25 */ /* 0x000fc8000f8e0006 */
[----:B------:R-:W-:-:S04]  /*03c0*/  IMAD R5, R5, UR15, R0 ;  /* 0x0000000f05057c24 */ /* 0x000fc8000f8e0200 */
[----:B------:R-:W-:Y:S01]  /*03d0*/  IMAD.IADD R3, R3, 0x1, R5 ;  /* 0x0000000103037824 */ /* 0x000fe200078e0205 */
[----:B------:R-:W-:-:S07]  /*03e0*/  MOV R5, R15 ;  /* 0x0000000f00057202 */ /* 0x000fce0000000f00 */
.L_x_1:
[----:B------:R-:W-:-:S09]  /*03f0*/  UISETP.NE.AND.EX UP0, UPT, UR15, URZ, UPT, !UPT ;  /* 0x000000ff0f00728c */ /* 0x000fd2000bf053f0 */
[----:B------:R-:W-:Y:S05]  /*0400*/  BRA.U UP0, `(.L_x_2) ;  /* 0x00000001005c7547 */ /* 0x000fea000b800000 */
[----:B------:R-:W0:Y:S01]  /*0410*/  I2F.U32.RP R10, UR14 ;  /* 0x0000000e000a7d06 */ /* 0x000e220008209000 */
[----:B------:R-:W-:Y:S01]  /*0420*/  HFMA2 R8, -RZ, RZ, 0, 0 ;  /* 0x00000000ff087431 */ /* 0x000fe200000001ff */
[----:B------:R-:W-:-:S06]  /*0430*/  ISETP.NE.U32.AND P2, PT, RZ, UR14, PT ;  /* 0x0000000eff007c0c */ /* 0x000fcc000bf45070 */
[----:B0-----:R-:W0:Y:S02]  /*0440*/  MUFU.RCP R10, R10 ;  /* 0x0000000a000a7308 */ /* 0x001e240000001000 */
[----:B0-----:R-:W-:-:S06]  /*0450*/  VIADD R9, R10, 0xffffffe ;  /* 0x0ffffffe0a097836 */ /* 0x001fcc0000000000 */
[----:B------:R-:W0:Y:S02]  /*0460*/  F2I.FTZ.U32.TRUNC.NTZ R9, R9 ;  /* 0x0000000900097305 */ /* 0x000e24000021f000 */
[----:B0-----:R-:W-:-:S04]  /*0470*/  IMAD.MOV R5, RZ, RZ, -R9 ;  /* 0x000000ffff057224 */ /* 0x001fc800078e0a09 */
[----:B------:R-:W-:-:S04]  /*0480*/  IMAD R5, R5, UR14, RZ ;  /* 0x0000000e05057c24 */ /* 0x000fc8000f8e02ff */
[----:B------:R-:W-:-:S06]  /*0490*/  IMAD.HI.U32 R5, R9, R5, R8 ;  /* 0x0000000509057227 */ /* 0x000fcc00078e0008 */
[----:B------:R-:W-:-:S04]  /*04a0*/  IMAD.HI.U32 R8, R5, R4, RZ ;  /* 0x0000000405087227 */ /* 0x000fc800078e00ff */
[----:B------:R-:W-:-:S04]  /*04b0*/  IMAD.MOV R5, RZ, RZ, -R8 ;  /* 0x000000ffff057224 */ /* 0x000fc800078e0a08 */
[----:B------:R-:W-:Y:S01]  /*04c0*/  IMAD R0, R5, UR14, R4 ;  /* 0x0000000e05007c24 */ /* 0x000fe2000f8e0204 */
[----:B------:R-:W-:-:S04]  /*04d0*/  MOV R5, RZ ;  /* 0x000000ff00057202 */ /* 0x000fc80000000f00 */
[----:B------:R-:W-:-:S13]  /*04e0*/  ISETP.GE.U32.AND P0, PT, R0, UR14, PT ;  /* 0x0000000e00007c0c */ /* 0x000fda000bf06070 */
[----:B------:R-:W-:Y:S01]  /*04f0*/  @P0 VIADD R0, R0, -UR14 ;  /* 0x8000000e00000c36 */ /* 0x000fe20008000000 */
[----:B------:R-:W-:-:S04]  /*0500*/  @P0 IADD3 R8, PT, PT, R8, 0x1, RZ ;  /* 0x0000000108080810 */ /* 0x000fc80007ffe0ff */
[----:B------:R-:W-:-:S13]  /*0510*/  ISETP.GE.U32.AND P1, PT, R0, UR14, PT ;  /* 0x0000000e00007c0c */ /* 0x000fda000bf26070 */
[----:B------:R-:W-:Y:S01]  /*0520*/  @P1 VIADD R8, R8, 0x1 ;  /* 0x0000000108081836 */ /* 0x000fe20000000000 */
[----:B------:R-:W-:-:S05]  /*0530*/  @!P2 LOP3.LUT R8, RZ, UR14, RZ, 0x33, !PT ;  /* 0x0000000eff08ac12 */ /* 0x000fca000f8e33ff */
[----:B------:R-:W-:-:S04]  /*0540*/  IMAD.MOV R9, RZ, RZ, -R8 ;  /* 0x000000ffff097224 */ /* 0x000fc800078e0a08 */
[----:B------:R-:W-:Y:S02]  /*0550*/  IMAD R4, R9, UR14, R4 ;  /* 0x0000000e09047c24 */ /* 0x000fe4000f8e0204 */
[----:B------:R-:W-:Y:S01]  /*0560*/  IMAD.MOV.U32 R9, RZ, RZ, RZ ;  /* 0x000000ffff097224 */ /* 0x000fe200078e00ff */
[----:B------:R-:W-:Y:S06]  /*0570*/  BRA `(.L_x_3) ;  /* 0x0000000000387947 */ /* 0x000fec0003800000 */
.L_x_2:
[----:B------:R-:W-:Y:S01]  /*0580*/  IMAD.MOV.U32 R12, RZ, RZ, R4 ;  /* 0x000000ffff0c7224 */ /* 0x000fe200078e0004 */
[----:B------:R-:W-:Y:S01]  /*0590*/  MOV R13, R5 ;  /* 0x00000005000d7202 */ /* 0x000fe20000000f00 */
[----:B------:R-:W0:Y:S01]  /*05a0*/  LDCU.64 UR4, c[0x0][0x390] ;  /* 0x00007200ff0477ac */ /* 0x000e220008000a00 */
[----:B------:R-:W-:-:S07]  /*05b0*/  MOV R0, 0x5d0 ;  /* 0x000005d000007802 */ /* 0x000fce0000000f00 */
[----:B0-----:R-:W-:Y:S05]  /*05c0*/  CALL.REL.NOINC `($__internal_0_$__cuda_sm20_div_u64) ;  /* 0x00000014001c7944 */ /* 0x001fea0003c00000 */
[----:B------:R-:W0:Y:S01]  /*05d0*/  LDCU.64 UR4, c[0x0][0x390] ;  /* 0x00007200ff0477ac */ /* 0x000e220008000a00 */
[-C--:B------:R-:W-:Y:S02]  /*05e0*/  IADD3 R9, P0, PT, RZ, -R14.reuse, RZ ;  /* 0x8000000eff097210 */ /* 0x080fe40007f1e0ff */
[----:B------:R-:W-:-:S03]  /*05f0*/  MOV R8, R14 ;  /* 0x0000000e00087202 */ /* 0x000fc60000000f00 */
[----:B------:R-:W-:-:S04]  /*0600*/  IMAD.X R0, RZ, RZ, ~R15, P0 ;  /* 0x000000ffff007224 */ /* 0x000fc800000e0e0f */
[----:B0-----:R-:W-:Y:S02]  /*0610*/  IMAD R0, R0, UR4, RZ ;  /* 0x0000000400007c24 */ /* 0x001fe4000f8e02ff */
[----:B------:R-:W-:-:S04]  /*0620*/  IMAD.WIDE.U32 R4, R9, UR4, R4 ;  /* 0x0000000409047c25 */ /* 0x000fc8000f8e0004 */
[----:B------:R-:W-:-:S04]  /*0630*/  IMAD R9, R9, UR5, R0 ;  /* 0x0000000509097c24 */ /* 0x000fc8000f8e0200 */
[----:B------:R-:W-:Y:S02]  /*0640*/  IMAD.IADD R5, R9, 0x1, R5 ;  /* 0x0000000109057824 */ /* 0x000fe400078e0205 */
[----:B------:R-:W-:-:S07]  /*0650*/  IMAD.MOV.U32 R9, RZ, RZ, R15 ;  /* 0x000000ffff097224 */ /* 0x000fce00078e000f */
.L_x_3:
[----:B------:R-:W0:Y:S02]  /*0660*/  LDCU UR4, c[0x0][0x3a4] ;  /* 0x00007480ff0477ac */ /* 0x000e240008000800 */
[----:B0-----:R-:W-:-:S09]  /*0670*/  UISETP.NE.U32.AND UP0, UPT, UR4, URZ, UPT ;  /* 0x000000ff0400728c */ /* 0x001fd2000bf05070 */
[----:B------:R-:W-:Y:S05]  /*0680*/  BRA.U UP0, `(.L_x_4) ;  /* 0x0000000100607547 */ /* 0x000fea000b800000 */
[----:B------:R-:W0:Y:S01]  /*0690*/  LDCU UR4, c[0x0][0x3a0] ;  /* 0x00007400ff0477ac */ /* 0x000e220008000800 */
[----:B------:R-:W-:Y:S01]  /*06a0*/  IMAD.MOV.U32 R15, RZ, RZ, RZ ;  /* 0x000000ffff0f7224 */ /* 0x000fe200078e00ff */
[----:B0-----:R-:W0:Y:S01]  /*06b0*/  I2F.U32.RP R0, UR4 ;  /* 0x0000000400007d06 */ /* 0x001e220008209000 */
[----:B------:R-:W-:-:S07]  /*06c0*/  ISETP.NE.U32.AND P2, PT, RZ, UR4, PT ;  /* 0x00000004ff007c0c */ /* 0x000fce000bf45070 */
[----:B0-----:R-:W0:Y:S02]  /*06d0*/  MUFU.RCP R0, R0 ;  /* 0x0000000000007308 */ /* 0x001e240000001000 */
[----:B0-----:R-:W-:Y:S02]  /*06e0*/  VIADD R10, R0, 0xffffffe ;  /* 0x0ffffffe000a7836 */ /* 0x001fe40000000000 */
[----:B------:R-:W-:-:S04]  /*06f0*/  IMAD.MOV.U32 R0, RZ, RZ, RZ ;  /* 0x000000ffff007224 */ /* 0x000fc800078e00ff */
        /* <DEDUP_REMOVED lines=11> */
[----:B------:R-:W-:-:S13]  /*07b0*/  ISETP.GE.U32.AND P1, PT, R9, UR4, PT ;  /* 0x0000000409007c0c */ /* 0x000fda000bf26070 */
[----:B------:R-:W-:Y:S01]  /*07c0*/  @P1 VIADD R14, R14, 0x1 ;  /* 0x000000010e0e1836 */ /* 0x000fe20000000000 */
[----:B------:R-:W-:-:S04]  /*07d0*/  @!P2 LOP3.LUT R14, RZ, UR4, RZ, 0x33, !PT ;  /* 0x00000004ff0eac12 */ /* 0x000fc8000f8e33ff */
[----:B------:R-:W-:-:S05]  /*07e0*/  IADD3 R9, PT, PT, -R14, RZ, RZ ;  /* 0x000000ff0e097210 */ /* 0x000fca0007ffe1ff */
[----:B------:R-:W-:Y:S01]  /*07f0*/  IMAD R10, R9, UR4, R8 ;  /* 0x00000004090a7c24 */ /* 0x000fe2000f8e0208 */
[----:B------:R-:W-:Y:S06]  /*0800*/  BRA `(.L_x_5) ;  /* 0x0000000000387947 */ /* 0x000fec0003800000 */
.L_x_4:
[----:B------:R-:W-:Y:S01]  /*0810*/  MOV R12, R8 ;  /* 0x00000008000c7202 */ /* 0x000fe20000000f00 */
[----:B------:R-:W-:Y:S01]  /*0820*/  IMAD.MOV.U32 R13, RZ, RZ, R9 ;  /* 0x000000ffff0d7224 */ /* 0x000fe200078e0009 */
[----:B------:R-:W-:Y:S01]  /*0830*/  MOV R0, 0x860 ;  /* 0x0000086000007802 */ /* 0x000fe20000000f00 */
[----:B------:R-:W0:Y:S06]  /*0840*/  LDCU.64 UR4, c[0x0][0x3a0] ;  /* 0x00007400ff0477ac */ /* 0x000e2c0008000a00 */
[----:B0-----:R-:W-:Y:S05]  /*0850*/  CALL.REL.NOINC `($__internal_0_$__cuda_sm20_div_u64) ;  /* 0x0000001000787944 */ /* 0x001fea0003c00000 */
[----:B------:R-:W0:Y:S01]  /*0860*/  LDCU.64 UR4, c[0x0][0x3a0] ;  /* 0x00007400ff0477ac */ /* 0x000e220008000a00 */
[----:B------:R-:W-:Y:S01]  /*0870*/  IADD3 R13, P0, PT, RZ, -R14, RZ ;  /* 0x8000000eff0d7210 */ /* 0x000fe20007f1e0ff */
[----:B------:R-:W-:Y:S01]  /*0880*/  IMAD.MOV.U32 R11, RZ, RZ, R9 ;  /* 0x000000ffff0b7224 */ /* 0x000fe200078e0009 */
[----:B------:R-:W-:-:S03]  /*0890*/  MOV R10, R8 ;  /* 0x00000008000a7202 */ /* 0x000fc60000000f00 */
[----:B------:R-:W-:-:S04]  /*08a0*/  IMAD.X R0, RZ, RZ, ~R15, P0 ;  /* 0x000000ffff007224 */ /* 0x000fc800000e0e0f */
[----:B0-----:R-:W-:Y:S02]  /*08b0*/  IMAD R0, R0, UR4, RZ ;  /* 0x0000000400007c24 */ /* 0x001fe4000f8e02ff */
[----:B------:R-:W-:-:S04]  /*08c0*/  IMAD.WIDE.U32 R10, R13, UR4, R10 ;  /* 0x000000040d0a7c25 */ /* 0x000fc8000f8e000a */
[----:B------:R-:W-:-:S04]  /*08d0*/  IMAD R9, R13, UR5, R0 ;  /* 0x000000050d097c24 */ /* 0x000fc8000f8e0200 */
[----:B------:R-:W-:-:S07]  /*08e0*/  IMAD.IADD R0, R11, 0x1, R9 ;  /* 0x000000010b007824 */ /* 0x000fce00078e0209 */
.L_x_5:
[----:B------:R-:W0:Y:S02]  /*08f0*/  LDCU UR4, c[0x0][0x3ac] ;  /* 0x00007580ff0477ac */ /* 0x000e240008000800 */
[----:B0-----:R-:W-:-:S09]  /*0900*/  UISETP.NE.U32.AND UP0, UPT, UR4, URZ, UPT ;  /* 0x000000ff0400728c */ /* 0x001fd2000bf05070 */
[----:B------:R-:W-:Y:S05]  /*0910*/  BRA.U UP0, `(.L_x_6) ;  /* 0x0000000100547547 */ /* 0x000fea000b800000 */
[----:B------:R-:W0:Y:S02]  /*0920*/  LDCU UR4, c[0x0][0x3a8] ;  /* 0x00007500ff0477ac */ /* 0x000e240008000800 */
[----:B0-----:R-:W0:Y:S01]  /*0930*/  I2F.U32.RP R11, UR4 ;  /* 0x00000004000b7d06 */ /* 0x001e220008209000 */
[----:B------:R-:W-:-:S07]  /*0940*/  ISETP.NE.U32.AND P1, PT, RZ, UR4, PT ;  /* 0x00000004ff007c0c */ /* 0x000fce000bf25070 */
[----:B0-----:R-:W0:Y:S02]  /*0950*/  MUFU.RCP R11, R11 ;  /* 0x0000000b000b7308 */ /* 0x001e240000001000 */
[----:B0-----:R-:W-:-:S06]  /*0960*/  IADD3 R8, PT, PT, R11, 0xffffffe, RZ ;  /* 0x0ffffffe0b087810 */ /* 0x001fcc0007ffe0ff */
[----:B------:R0:W1:Y:S02]  /*0970*/  F2I.FTZ.U32.TRUNC.NTZ R9, R8 ;  /* 0x0000000800097305 */ /* 0x000064000021f000 */
[----:B0-----:R-:W-:Y:S02]  /*0980*/  IMAD.MOV.U32 R8, RZ, RZ, RZ ;  /* 0x000000ffff087224 */ /* 0x001fe400078e00ff */
[----:B-1----:R-:W-:-:S04]  /*0990*/  IMAD.MOV R13, RZ, RZ, -R9 ;  /* 0x000000ffff0d7224 */ /* 0x002fc800078e0a09 */
[----:B------:R-:W-:-:S04]  /*09a0*/  IMAD R13, R13, UR4, RZ ;  /* 0x000000040d0d7c24 */ /* 0x000fc8000f8e02ff */
[----:B------:R-:W-:-:S06]  /*09b0*/  IMAD.HI.U32 R9, R9, R13, R8 ;  /* 0x0000000d09097227 */ /* 0x000fcc00078e0008 */
[----:B------:R-:W-:-:S05]  /*09c0*/  IMAD.HI.U32 R9, R9, R14, RZ ;  /* 0x0000000e09097227 */ /* 0x000fca00078e00ff */
[----:B------:R-:W-:-:S05]  /*09d0*/  IADD3 R9, PT, PT, -R9, RZ, RZ ;  /* 0x000000ff09097210 */ /* 0x000fca0007ffe1ff */
[----:B------:R-:W-:Y:S02]  /*09e0*/  IMAD R14, R9, UR4, R14 ;  /* 0x00000004090e7c24 */ /* 0x000fe4000f8e020e */
[----:B------:R-:W-:-:S03]  /*09f0*/  IMAD.MOV.U32 R9, RZ, RZ, RZ ;  /* 0x000000ffff097224 */ /* 0x000fc600078e00ff */
[----:B------:R-:W-:-:S13]  /*0a00*/  ISETP.GE.U32.AND P0, PT, R14, UR4, PT ;  /* 0x000000040e007c0c */ /* 0x000fda000bf06070 */
[----:B------:R-:W-:-:S05]  /*0a10*/  @P0 VIADD R14, R14, -UR4 ;  /* 0x800000040e0e0c36 */ /* 0x000fca0008000000 */
[----:B------:R-:W-:-:S13]  /*0a20*/  ISETP.GE.U32.AND P0, PT, R14, UR4, PT ;  /* 0x000000040e007c0c */ /* 0x000fda000bf06070 */
[----:B------:R-:W-:Y:S01]  /*0a30*/  @P0 VIADD R14, R14, -UR4 ;  /* 0x800000040e0e0c36 */ /* 0x000fe20008000000 */
[----:B------:R-:W-:-:S04]  /*0a40*/  @!P1 LOP3.LUT R14, RZ, UR4, RZ, 0x33, !PT ;  /* 0x00000004ff0e9c12 */ /* 0x000fc8000f8e33ff */
[----:B------:R-:W-:Y:S01]  /*0a50*/  MOV R8, R14 ;  /* 0x0000000e00087202 */ /* 0x000fe20000000f00 */
[----:B------:R-:W-:Y:S06]  /*0a60*/  BRA `(.L_x_7) ;  /* 0x00000000000c7947 */ /* 0x000fec0003800000 */
.L_x_6:
[----:B------:R-:W-:Y:S01]  /*0a70*/  IMAD.MOV.U32 R11, RZ, RZ, R15 ;  /* 0x000000ffff0b7224 */ /* 0x000fe200078e000f */
[----:B------:R-:W-:-:S07]  /*0a80*/  MOV R16, 0xaa0 ;  /* 0x00000aa000107802 */ /* 0x000fce0000000f00 */
[----:B------:R-:W-:Y:S05]  /*0a90*/  CALL.REL.NOINC `($__internal_1_$__cuda_sm20_rem_u64) ;  /* 0x0000001000f87944 */ /* 0x000fea0003c00000 */
.L_x_7:
[----:B------:R-:W0:Y:S01]  /*0aa0*/  LDCU.64 UR4, c[0x0][0x398] ;  /* 0x00007300ff0477ac */ /* 0x000e220008000a00 */
[----:B------:R-:W-:Y:S01]  /*0ab0*/  CS2R R22, SRZ ;  /* 0x0000000000167805 */ /* 0x000fe2000001ff00 */
[----:B------:R-:W1:Y:S01]  /*0ac0*/  LDCU.64 UR8, c[0x0][0x358] ;  /* 0x00006b00ff0877ac */ /* 0x000e620008000a00 */
[----:B0-----:R-:W-:-:S04]  /*0ad0*/  UISETP.NE.U32.AND UP0, UPT, UR4, URZ, UPT ;  /* 0x000000ff0400728c */ /* 0x001fc8000bf05070 */
[----:B------:R-:W-:-:S09]  /*0ae0*/  UISETP.NE.AND.EX UP0, UPT, UR5, URZ, UPT, UP0 ;  /* 0x000000ff0500728c */ /* 0x000fd2000bf05300 */
[----:B-1----:R-:W-:Y:S05]  /*0af0*/  BRA.U !UP0, `(.L_x_8) ;  /* 0x0000000d08b47547 */ /* 0x002fea000b800000 */
[----:B------:R-:W0:Y:S01]  /*0b00*/  LDCU.64 UR10, c[0x0][0x3a8] ;  /* 0x00007500ff0a77ac */ /* 0x000e220008000a00 */
[----:B------:R-:W-:Y:S01]  /*0b10*/  CS2R R22, SRZ ;  /* 0x0000000000167805 */ /* 0x000fe2000001ff00 */
[----:B------:R-:W1:Y:S01]  /*0b20*/  LDCU.64 UR14, c[0x0][0x390] ;  /* 0x00007200ff0e77ac */ /* 0x000e620008000a00 */
[----:B------:R-:W-:-:S04]  /*0b30*/  UISETP.GE.U32.AND UP1, UPT, UR4, 0x10, UPT ;  /* 0x000000100400788c */ /* 0x000fc8000bf26070 */
[----:B------:R-:W-:Y:S01]  /*0b40*/  UISETP.GE.U32.AND.EX UP1, UPT, UR5, URZ, UPT, UP1 ;  /* 0x000000ff0500728c */ /* 0x000fe2000bf26110 */
[----:B0-----:R-:W-:Y:S02]  /*0b50*/  IMAD R11, R0, UR10, RZ ;  /* 0x0000000a000b7c24 */ /* 0x001fe4000f8e02ff */
[----:B------:R-:W-:-:S04]  /*0b60*/  IMAD.WIDE.U32 R8, R10, UR10, R8 ;  /* 0x0000000a0a087c25 */ /* 0x000fc8000f8e0008 */
[----:B------:R-:W-:Y:S01]  /*0b70*/  IMAD R11, R10, UR11, R11 ;  /* 0x0000000b0a0b7c24 */ /* 0x000fe2000f8e020b */
[----:B------:R-:W-:-:S04]  /*0b80*/  ULOP3.LUT UR11, UR4, 0xf, URZ, 0xc0, !UPT ;  /* 0x0000000f040b7892 */ /* 0x000fc8000f8ec0ff */
[----:B------:R-:W-:Y:S01]  /*0b90*/  IADD3 R0, PT, PT, R9, R11, RZ ;  /* 0x0000000b09007210 */ /* 0x000fe20007ffe0ff */
[----:B-1----:R-:W-:Y:S01]  /*0ba0*/  IMAD.WIDE.U32 R10, R8, UR14, R4 ;  /* 0x0000000e080a7c25 */ /* 0x002fe2000f8e0004 */
[----:B------:R-:W-:-:S03]  /*0bb0*/  UISETP.NE.U32.AND UP0, UPT, UR11, URZ, UPT ;  /* 0x000000ff0b00728c */ /* 0x000fc6000bf05070 */
[----:B------:R-:W-:Y:S01]  /*0bc0*/  IMAD R9, R0, UR14, RZ ;  /* 0x0000000e00097c24 */ /* 0x000fe2000f8e02ff */
[----:B------:R-:W-:Y:S01]  /*0bd0*/  UISETP.NE.AND.EX UP0, UPT, URZ, URZ, UPT, UP0 ;  /* 0x000000ffff00728c */ /* 0x000fe2000bf05300 */
[----:B------:R-:W-:Y:S01]  /*0be0*/  IMAD.WIDE.U32 R4, R10, UR14, R2 ;  /* 0x0000000e0a047c25 */ /* 0x000fe2000f8e0002 */
[----:B------:R-:W-:-:S03]  /*0bf0*/  CS2R R2, SRZ ;  /* 0x0000000000027805 */ /* 0x000fc6000001ff00 */
[----:B------:R-:W-:-:S04]  /*0c00*/  IMAD R9, R8, UR15, R9 ;  /* 0x0000000f08097c24 */ /* 0x000fc8000f8e0209 */
[----:B------:R-:W-:-:S04]  /*0c10*/  IMAD.IADD R0, R11, 0x1, R9 ;  /* 0x000000010b007824 */ /* 0x000fc800078e0209 */
[----:B------:R-:W-:-:S04]  /*0c20*/  IMAD R9, R0, UR14, RZ ;  /* 0x0000000e00097c24 */ /* 0x000fc8000f8e02ff */
[----:B------:R-:W-:-:S04]  /*0c30*/  IMAD R9, R10, UR15, R9 ;  /* 0x0000000f0a097c24 */ /* 0x000fc8000f8e0209 */
[----:B------:R-:W-:Y:S01]  /*0c40*/  IMAD.IADD R27, R5, 0x1, R9 ;  /* 0x00000001051b7824 */ /* 0x000fe200078e0209 */
[----:B------:R-:W-:Y:S06]  /*0c50*/  BRA.U !UP1, `(.L_x_9) ;  /* 0x0000000509607547 */ /* 0x000fec000b800000 */
[----:B------:R-:W0:Y:S01]  /*0c60*/  LDC R3, c[0x0][0x39c] ;  /* 0x0000e700ff037b82 */ /* 0x000e220000000800 */
[----:B------:R-:W-:Y:S01]  /*0c70*/  ULOP3.LUT UR10, UR4, 0xfffffff0, URZ, 0xc0, !UPT ;  /* 0xfffffff0040a7892 */ /* 0x000fe2000f8ec0ff */
[----:B------:R-:W-:Y:S02]  /*0c80*/  HFMA2 R26, -RZ, RZ, 0, 0 ;  /* 0x00000000ff1a7431 */ /* 0x000fe400000001ff */
[----:B------:R-:W-:Y:S01]  /*0c90*/  IMAD.MOV.U32 R0, RZ, RZ, RZ ;  /* 0x000000ffff007224 */ /* 0x000fe200078e00ff */
[----:B------:R-:W-:Y:S01]  /*0ca0*/  CS2R R22, SRZ ;  /* 0x0000000000167805 */ /* 0x000fe2000001ff00 */
[----:B------:R-:W1:Y:S01]  /*0cb0*/  LDCU.64 UR14, c[0x0][0x3d0] ;  /* 0x00007a00ff0e77ac */ /* 0x000e620008000a00 */
[----:B------:R-:W-:Y:S01]  /*0cc0*/  IMAD.U32 R2, RZ, RZ, UR10 ;  /* 0x0000000aff027e24 */ /* 0x000fe2000f8e00ff */
[----:B------:R-:W-:Y:S01]  /*0cd0*/  MOV R29, UR10 ;  /* 0x0000000a001d7c02 */ /* 0x000fe20008000f00 */
[----:B------:R-:W-:Y:S02]  /*0ce0*/  USHF.L.U64.HI UR7, UR12, 0x3, UR6 ;  /* 0x000000030c077899 */ /* 0x000fe40008010206 */
[----:B------:R-:W-:Y:S01]  /*0cf0*/  USHF.L.U32 UR5, UR12, 0x3, URZ ;  /* 0x000000030c057899 */ /* 0x000fe200080006ff */
[----:B01----:R-:W-:-:S11]  /*0d00*/  IMAD.MOV.U32 R28, RZ, RZ, R3 ;  /* 0x000000ffff1c7224 */ /* 0x003fd600078e0003 */
.L_x_10:
[----:B------:R-:W-:Y:S01]  /*0d10*/  MOV R8, R4 ;  /* 0x0000000400087202 */ /* 0x000fe20000000f00 */
[----:B------:R-:W-:Y:S02]  /*0d20*/  IMAD R11, R0, UR12, RZ ;  /* 0x0000000c000b7c24 */ /* 0x000fe4000f8e02ff */
[----:B------:R-:W-:Y:S02]  /*0d30*/  IMAD.MOV.U32 R9, RZ, RZ, R27 ;  /* 0x000000ffff097224 */ /* 0x000fe400078e001b */
[C---:B------:R-:W-:Y:S02]  /*0d40*/  IMAD R11, R26.reuse, UR6, R11 ;  /* 0x000000061a0b7c24 */ /* 0x040fe4000f8e020b */
[----:B------:R-:W-:-:S05]  /*0d50*/  IMAD.WIDE.U32 R8, R26, UR12, R8 ;  /* 0x0000000c1a087c25 */ /* 0x000fca000f8e0008 */
[----:B------:R-:W-:Y:S02]  /*0d60*/  IADD3 R9, PT, PT, R9, R11, RZ ;  /* 0x0000000b09097210 */ /* 0x000fe40007ffe0ff */
[----:B------:R-:W-:-:S04]  /*0d70*/  LEA R12, P0, R8, UR14, 0x3 ;  /* 0x0000000e080c7c11 */ /* 0x000fc8000f8018ff */
[----:B------:R-:W-:Y:S02]  /*0d80*/  LEA.HI.X R13, R8, UR15, R9, 0x3, P0 ;  /* 0x0000000f080d7c11 */ /* 0x000fe400080f1c09 */
[----:B------:R-:W-:-:S03]  /*0d90*/  IADD3 R14, P0, PT, R12, UR5, RZ ;  /* 0x000000050c0e7c10 */ /* 0x000fc6000ff1e0ff */
[----:B------:R0:W2:Y:S01]  /*0da0*/  LDG.E.64 R18, desc[UR8][R12.64] ;  /* 0x000000080c127981 */ /* 0x0000a2000c1e1b00 */
[----:B------:R-:W-:Y:S02]  /*0db0*/  IADD3.X R15, PT, PT, R13, UR7, RZ, P0, !PT ;  /* 0x000000070d0f7c10 */ /* 0x000fe400087fe4ff */
[----:B------:R-:W-:-:S03]  /*0dc0*/  IADD3 R20, P0, PT, R14, UR5, RZ ;  /* 0x000000050e147c10 */ /* 0x000fc6000ff1e0ff */
[----:B------:R1:W3:Y:S01]  /*0dd0*/  LDG.E.64 R24, desc[UR8][R14.64] ;  /* 0x000000080e187981 */ /* 0x0002e2000c1e1b00 */
[----:B------:R-:W-:-:S05]  /*0de0*/  IADD3.X R21, PT, PT, R15, UR7, RZ, P0, !PT ;  /* 0x000000070f157c10 */ /* 0x000fca00087fe4ff */
[----:B------:R-:W4:Y:S01]  /*0df0*/  LDG.E.64 R16, desc[UR8][R20.64] ;  /* 0x0000000814107981 */ /* 0x000f22000c1e1b00 */
[----:B------:R-:W-:-:S04]  /*0e00*/  IADD3 R8, P0, PT, R20, UR5, RZ ;  /* 0x0000000514087c10 */ /* 0x000fc8000ff1e0ff */
[----:B------:R-:W-:Y:S02]  /*0e10*/  IADD3.X R9, PT, PT, R21, UR7, RZ, P0, !PT ;  /* 0x0000000715097c10 */ /* 0x000fe400087fe4ff */
[----:B------:R-:W-:-:S03]  /*0e20*/  IADD3 R10, P0, PT, R8, UR5, RZ ;  /* 0x00000005080a7c10 */ /* 0x000fc6000ff1e0ff */
[----:B------:R-:W5:Y:S01]  /*0e30*/  LDG.E.64 R20, desc[UR8][R8.64] ;  /* 0x0000000808147981 */ /* 0x000f62000c1e1b00 */
[----:B------:R-:W-:Y:S02]  /*0e40*/  IADD3.X R11, PT, PT, R9, UR7, RZ, P0, !PT ;  /* 0x00000007090b7c10 */ /* 0x000fe400087fe4ff */
[----:B0-----:R-:W-:-:S04]  /*0e50*/  IADD3 R12, P0, PT, R10, UR5, RZ ;  /* 0x000000050a0c7c10 */ /* 0x001fc8000ff1e0ff */
[----:B------:R-:W-:Y:S01]  /*0e60*/  IADD3.X R13, PT, PT, R11, UR7, RZ, P0, !PT ;  /* 0x000000070b0d7c10 */ /* 0x000fe200087fe4ff */
[----:B------:R-:W5:Y:S01]  /*0e70*/  LDG.E.64 R8, desc[UR8][R10.64] ;  /* 0x000000080a087981 */ /* 0x000f62000c1e1b00 */
[----:B-1----:R-:W-:-:S04]  /*0e80*/  IADD3 R14, P0, PT, R12, UR5, RZ ;  /* 0x000000050c0e7c10 */ /* 0x002fc8000ff1e0ff */
[----:B------:R-:W-:Y:S01]  /*0e90*/  IADD3.X R15, PT, PT, R13, UR7, RZ, P0, !PT ;  /* 0x000000070d0f7c10 */ /* 0x000fe200087fe4ff */
[----:B------:R-:W5:Y:S04]  /*0ea0*/  LDG.E.64 R10, desc[UR8][R12.64] ;  /* 0x000000080c0a7981 */ /* 0x000f68000c1e1b00 */
[----:B------:R-:W5:Y:S01]  /*0eb0*/  LDG.E.64 R12, desc[UR8][R14.64] ;  /* 0x000000080e0c7981 */ /* 0x000f62000c1e1b00 */
[----:B--2---:R-:W-:Y:S01]  /*0ec0*/  DADD R18, R18, R22 ;  /* 0x0000000012127229 */ /* 0x004fe20000000016 */
[----:B------:R-:W-:-:S04]  /*0ed0*/  IADD3 R22, P0, PT, R14, UR5, RZ ;  /* 0x000000050e167c10 */ /* 0x000fc8000ff1e0ff */
[----:B------:R-:W-:-:S03]  /*0ee0*/  IADD3.X R23, PT, PT, R15, UR7, RZ, P0, !PT ;  /* 0x000000070f177c10 */ /* 0x000fc600087fe4ff */
[----:B---3--:R-:W-:Y:S01]  /*0ef0*/  DADD R24, R18, R24 ;  /* 0x0000000012187229 */ /* 0x008fe20000000018 */
[----:B------:R-:W-:Y:S01]  /*0f00*/  IADD3 R18, P0, PT, R22, UR5, RZ ;  /* 0x0000000516127c10 */ /* 0x000fe2000ff1e0ff */
[----:B------:R-:W2:Y:S03]  /*0f10*/  LDG.E.64 R14, desc[UR8][R22.64] ;  /* 0x00000008160e7981 */ /* 0x000ea6000c1e1b00 */
[----:B------:R-:W-:-:S03]  /*0f20*/  IADD3.X R19, PT, PT, R23, UR7, RZ, P0, !PT ;  /* 0x0000000717137c10 */ /* 0x000fc600087fe4ff */
[----:B----4-:R-:W-:Y:S02]  /*0f30*/  DADD R24, R24, R16 ;  /* 0x0000000018187229 */ /* 0x010fe40000000010 */
[----:B------:R0:W3:Y:S06]  /*0f40*/  LDG.E.64 R16, desc[UR8][R18.64] ;  /* 0x0000000812107981 */ /* 0x0000ec000c1e1b00 */
[----:B-----5:R-:W-:Y:S01]  /*0f50*/  DADD R20, R24, R20 ;  /* 0x0000000018147229 */ /* 0x020fe20000000014 */
[----:B------:R-:W-:-:S04]  /*0f60*/  IADD3 R24, P0, PT, R18, UR5, RZ ;  /* 0x0000000512187c10 */ /* 0x000fc8000ff1e0ff */
[----:B------:R-:W-:-:S03]  /*0f70*/  IADD3.X R25, PT, PT, R19, UR7, RZ, P0, !PT ;  /* 0x0000000713197c10 */ /* 0x000fc600087fe4ff */
[----:B------:R-:W-:Y:S01]  /*0f80*/  DADD R20, R20, R8 ;  /* 0x0000000014147229 */ /* 0x000fe20000000008 */
[----:B0-----:R-:W-:Y:S01]  /*0f90*/  IADD3 R18, P0, PT, R24, UR5, RZ ;  /* 0x0000000518127c10 */ /* 0x001fe2000ff1e0ff */
[----:B------:R-:W4:Y:S03]  /*0fa0*/  LDG.E.64 R8, desc[UR8][R24.64] ;  /* 0x0000000818087981 */ /* 0x000f26000c1e1b00 */
[----:B------:R-:W-:Y:S02]  /*0fb0*/  IADD3.X R19, PT, PT, R25, UR7, RZ, P0, !PT ;  /* 0x0000000719137c10 */ /* 0x000fe400087fe4ff */
[----:B------:R-:W-:Y:S01]  /*0fc0*/  IADD3 R22, P0, PT, R18, UR5, RZ ;  /* 0x0000000512167c10 */ /* 0x000fe2000ff1e0ff */
[----:B------:R-:W-:Y:S02]  /*0fd0*/  DADD R20, R20, R10 ;  /* 0x0000000014147229 */ /* 0x000fe4000000000a */
[----:B------:R0:W5:Y:S01]  /*0fe0*/  LDG.E.64 R10, desc[UR8][R18.64] ;  /* 0x00000008120a7981 */ /* 0x000162000c1e1b00 */
[----:B------:R-:W-:-:S05]  /*0ff0*/  IADD3.X R23, PT, PT, R19, UR7, RZ, P0, !PT ;  /* 0x0000000713177c10 */ /* 0x000fca00087fe4ff */
[----:B0-----:R-:W-:Y:S01]  /*1000*/  DADD R18, R20, R12 ;  /* 0x0000000014127229 */ /* 0x001fe2000000000c */
[----:B------:R-:W-:Y:S01]  /*1010*/  IADD3 R20, P0, PT, R22, UR5, RZ ;  /* 0x0000000516147c10 */ /* 0x000fe2000ff1e0ff */
[----:B------:R0:W5:Y:S03]  /*1020*/  LDG.E.64 R12, desc[UR8][R22.64] ;  /* 0x00000008160c7981 */ /* 0x000166000c1e1b00 */
[----:B------:R-:W-:Y:S02]  /*1030*/  IADD3.X R21, PT, PT, R23, UR7, RZ, P0, !PT ;  /* 0x0000000717157c10 */ /* 0x000fe400087fe4ff */
[----:B------:R-:W-:-:S04]  /*1040*/  IADD3 R24, P0, PT, R20, UR5, RZ ;  /* 0x0000000514187c10 */ /* 0x000fc8000ff1e0ff */
[----:B------:R-:W-:Y:S01]  /*1050*/  IADD3.X R25, PT, PT, R21, UR7, RZ, P0, !PT ;  /* 0x0000000715197c10 */ /* 0x000fe200087fe4ff */
[----:B--2---:R-:W-:Y:S01]  /*1060*/  DADD R18, R18, R14 ;  /* 0x0000000012127229 */ /* 0x004fe2000000000e */
[----:B------:R-:W2:Y:S07]  /*1070*/  LDG.E.64 R14, desc[UR8][R20.64] ;  /* 0x00000008140e7981 */ /* 0x000eae000c1e1b00 */
[----:B---3--:R-:W-:Y:S01]  /*1080*/  DADD R16, R18, R16 ;  /* 0x0000000012107229 */ /* 0x008fe20000000010 */
[----:B------:R-:W-:Y:S01]  /*1090*/  IADD3 R18, P0, PT, R24, UR5, RZ ;  /* 0x0000000518127c10 */ /* 0x000fe2000ff1e0ff */
[----:B------:R-:W3:Y:S03]  /*10a0*/  LDG.E.64 R20, desc[UR8][R24.64] ;  /* 0x0000000818147981 */ /* 0x000ee6000c1e1b00 */
[----:B------:R-:W-:-:S02]  /*10b0*/  IADD3.X R19, PT, PT, R25, UR7, RZ, P0, !PT ;  /* 0x0000000719137c10 */ /* 0x000fc400087fe4ff */
[----:B0-----:R-:W-:-:S04]  /*10c0*/  IADD3 R22, P0, PT, R18, UR5, RZ ;  /* 0x0000000512167c10 */ /* 0x001fc8000ff1e0ff */
[----:B------:R-:W-:Y:S01]  /*10d0*/  IADD3.X R23, PT, PT, R19, UR7, RZ, P0, !PT ;  /* 0x0000000713177c10 */ /* 0x000fe200087fe4ff */
[----:B------:R-:W3:Y:S05]  /*10e0*/  LDG.E.64 R24, desc[UR8][R18.64] ;  /* 0x0000000812187981 */ /* 0x000eea000c1e1b00 */
[----:B------:R-:W3:Y:S01]  /*10f0*/  LDG.E.64 R22, desc[UR8][R22.64] ;  /* 0x0000000816167981 */ /* 0x000ee2000c1e1b00 */
[----:B----4-:R-:W-:-:S08]  /*1100*/  DADD R8, R16, R8 ;  /* 0x0000000010087229 */ /* 0x010fd00000000008 */
[----:B-----5:R-:W-:Y:S01]  /*1110*/  DADD R8, R8, R10 ;  /* 0x0000000008087229 */ /* 0x020fe2000000000a */
[----:B------:R-:W-:-:S07]  /*1120*/  IADD3 R29, P0, PT, R29, -0x10, RZ ;  /* 0xfffffff01d1d7810 */ /* 0x000fce0007f1e0ff */
[----:B------:R-:W-:Y:S01]  /*1130*/  DADD R8, R8, R12 ;  /* 0x0000000008087229 */ /* 0x000fe2000000000c */
[----:B------:R-:W-:Y:S02]  /*1140*/  IADD3.X R28, PT, PT, R28, -0x1, RZ, P0, !PT ;  /* 0xffffffff1c1c7810 */ /* 0x000fe400007fe4ff */
[----:B------:R-:W-:-:S04]  /*1150*/  ISETP.NE.U32.AND P0, PT, R29, RZ, PT ;  /* 0x000000ff1d00720c */ /* 0x000fc80003f05070 */
[----:B------:R-:W-:Y:S02]  /*1160*/  ISETP.NE.AND.EX P0, PT, R28, RZ, PT, P0 ;  /* 0x000000ff1c00720c */ /* 0x000fe40003f05300 */
[----:B------:R-:W-:-:S05]  /*1170*/  IADD3 R26, P1, PT, R26, 0x10, RZ ;  /* 0x000000101a1a7810 */ /* 0x000fca0007f3e0ff */
[----:B------:R-:W-:Y:S01]  /*1180*/  IMAD.X R0, RZ, RZ, R0, P1 ;  /* 0x000000ffff007224 */ /* 0x000fe200008e0600 */
[----:B--2---:R-:W-:-:S08]  /*1190*/  DADD R8, R8, R14 ;  /* 0x0000000008087229 */ /* 0x004fd0000000000e */
[----:B---3--:R-:W-:-:S08]  /*11a0*/  DADD R8, R8, R20 ;  /* 0x0000000008087229 */ /* 0x008fd00000000014 */
[----:B------:R-:W-:-:S08]  /*11b0*/  DADD R8, R8, R24 ;  /* 0x0000000008087229 */ /* 0x000fd00000000018 */
[----:B------:R-:W-:Y:S01]  /*11c0*/  DADD R22, R8, R22 ;  /* 0x0000000008167229 */ /* 0x000fe20000000016 */
[----:B------:R-:W-:Y:S10]  /*11d0*/  @P0 BRA `(.L_x_10) ;  /* 0xfffffff800cc0947 */ /* 0x000ff4000383ffff */
.L_x_9:
[----:B------:R-:W-:Y:S05]  /*11e0*/  BRA.U !UP0, `(.L_x_8) ;  /* 0x0000000508f87547 */ /* 0x000fea000b800000 */
[----:B------:R-:W-:Y:S02]  /*11f0*/  UISETP.GE.U32.AND UP1, UPT, UR11, 0x8, UPT ;  /* 0x000000080b00788c */ /* 0x000fe4000bf26070 */
[----:B------:R-:W-:Y:S02]  /*1200*/  ULOP3.LUT UR7, UR4, 0x7, URZ, 0xc0, !UPT ;  /* 0x0000000704077892 */ /* 0x000fe4000f8ec0ff */
[----:B------:R-:W-:Y:S02]  /*1210*/  UISETP.GE.U32.AND.EX UP1, UPT, URZ, URZ, UPT, UP1 ;  /* 0x000000ffff00728c */ /* 0x000fe4000bf26110 */
[----:B------:R-:W-:-:S04]  /*1220*/  UISETP.NE.U32.AND UP0, UPT, UR7, URZ, UPT ;  /* 0x000000ff0700728c */ /* 0x000fc8000bf05070 */
[----:B------:R-:W-:-:S03]  /*1230*/  UISETP.NE.AND.EX UP0, UPT, URZ, URZ, UPT, UP0 ;  /* 0x000000ffff00728c */ /* 0x000fc6000bf05300 */
[----:B------:R-:W-:Y:S08]  /*1240*/  BRA.U !UP1, `(.L_x_11) ;  /* 0x0000000109f47547 */ /* 0x000ff0000b800000 */
[----:B------:R-:W0:Y:S01]  /*1250*/  LDCU.64 UR10, c[0x0][0x3d0] ;  /* 0x00007a00ff0a77ac */ /* 0x000e220008000a00 */
[----:B------:R-:W-:Y:S01]  /*1260*/  IMAD R3, R3, UR12, RZ ;  /* 0x0000000c03037c24 */ /* 0x000fe2000f8e02ff */
[C---:B------:R-:W-:Y:S01]  /*1270*/  IADD3 R11, PT, PT, R2.reuse, 0x1, RZ ;  /* 0x00000001020b7810 */ /* 0x040fe20007ffe0ff */
[----:B------:R-:W-:Y:S01]  /*1280*/  IMAD.MOV.U32 R26, RZ, RZ, R4 ;  /* 0x000000ffff1a7224 */ /* 0x000fe200078e0004 */
[C---:B------:R-:W-:Y:S01]  /*1290*/  IADD3 R21, PT, PT, R2.reuse, 0x3, RZ ;  /* 0x0000000302157810 */ /* 0x040fe20007ffe0ff */
[C---:B------:R-:W-:Y:S01]  /*12a0*/  IMAD R15, R2.reuse, UR6, R3 ;  /* 0x00000006020f7c24 */ /* 0x040fe2000f8e0203 */
[C---:B------:R-:W-:Y:S01]  /*12b0*/  IADD3 R3, PT, PT, R2.reuse, 0x2, RZ ;  /* 0x0000000202037810 */ /* 0x040fe20007ffe0ff */
[----:B------:R-:W-:-:S04]  /*12c0*/  IMAD.WIDE.U32 R12, R2, UR12, R26 ;  /* 0x0000000c020c7c25 */ /* 0x000fc8000f8e001a */
[----:B------:R-:W-:-:S04]  /*12d0*/  IMAD.WIDE.U32 R8, R11, UR12, R26 ;  /* 0x0000000c0b087c25 */ /* 0x000fc8000f8e001a */
[----:B------:R-:W-:Y:S02]  /*12e0*/  IMAD.IADD R13, R13, 0x1, R15 ;  /* 0x000000010d0d7824 */ /* 0x000fe400078e020f */
[----:B------:R-:W-:Y:S01]  /*12f0*/  IMAD R9, R11, UR6, R9 ;  /* 0x000000060b097c24 */ /* 0x000fe2000f8e0209 */
[----:B0-----:R-:W-:Y:S01]  /*1300*/  LEA R10, P0, R12, UR10, 0x3 ;  /* 0x0000000a0c0a7c11 */ /* 0x001fe2000f8018ff */
[----:B------:R-:W-:Y:S01]  /*1310*/  VIADD R15, R2, 0x4 ;  /* 0x00000004020f7836 */ /* 0x000fe20000000000 */
[----:B------:R-:W-:Y:S02]  /*1320*/  LEA R18, P1, R8, UR10, 0x3 ;  /* 0x0000000a08127c11 */ /* 0x000fe4000f8218ff */
[----:B------:R-:W-:Y:S01]  /*1330*/  LEA.HI.X R11, R12, UR11, R13, 0x3, P0 ;  /* 0x0000000b0c0b7c11 */ /* 0x000fe200080f1c0d */
[----:B------:R-:W-:Y:S01]  /*1340*/  IMAD.WIDE.U32 R12, R3, UR12, R26 ;  /* 0x0000000c030c7c25 */ /* 0x000fe2000f8e001a */
[----:B------:R-:W-:-:S03]  /*1350*/  LEA.HI.X R19, R8, UR11, R9, 0x3, P1 ;  /* 0x0000000b08137c11 */ /* 0x000fc600088f1c09 */
[----:B------:R-:W-:Y:S01]  /*1360*/  IMAD R3, R3, UR6, R13 ;  /* 0x0000000603037c24 */ /* 0x000fe2000f8e020d */
[----:B------:R-:W2:Y:S01]  /*1370*/  LDG.E.64 R10, desc[UR8][R10.64] ;  /* 0x000000080a0a7981 */ /* 0x000ea2000c1e1b00 */
[C---:B------:R-:W-:Y:S01]  /*1380*/  LEA R16, P0, R12.reuse, UR10, 0x3 ;  /* 0x0000000a0c107c11 */ /* 0x040fe2000f8018ff */
[----:B------:R-:W-:Y:S02]  /*1390*/  IMAD.WIDE.U32 R8, R21, UR12, R26 ;  /* 0x0000000c15087c25 */ /* 0x000fe4000f8e001a */
[----:B------:R-:W3:Y:S01]  /*13a0*/  LDG.E.64 R18, desc[UR8][R18.64] ;  /* 0x0000000812127981 */ /* 0x000ee2000c1e1b00 */
[----:B------:R-:W-:Y:S01]  /*13b0*/  LEA.HI.X R17, R12, UR11, R3, 0x3, P0 ;  /* 0x0000000b0c117c11 */ /* 0x000fe200080f1c03 */
[----:B------:R-:W-:Y:S01]  /*13c0*/  IMAD.WIDE.U32 R12, R15, UR12, R26 ;  /* 0x0000000c0f0c7c25 */ /* 0x000fe2000f8e001a */
[----:B------:R-:W-:Y:S02]  /*13d0*/  IADD3 R3, PT, PT, R2, 0x5, RZ ;  /* 0x0000000502037810 */ /* 0x000fe40007ffe0ff */
[----:B------:R-:W-:Y:S01]  /*13e0*/  LEA R14, P0, R8, UR10, 0x3 ;  /* 0x0000000a080e7c11 */ /* 0x000fe2000f8018ff */
[----:B------:R-:W-:Y:S01]  /*13f0*/  IMAD R9, R21, UR6, R9 ;  /* 0x0000000615097c24 */ /* 0x000fe2000f8e0209 */
[----:B------:R-:W4:Y:S01]  /*1400*/  LDG.E.64 R16, desc[UR8][R16.64] ;  /* 0x0000000810107981 */ /* 0x000f22000c1e1b00 */
[----:B------:R-:W-:-:S03]  /*1410*/  IMAD R13, R15, UR6, R13 ;  /* 0x000000060f0d7c24 */ /* 0x000fc6000f8e020d */
[----:B------:R-:W-:Y:S01]  /*1420*/  LEA.HI.X R15, R8, UR11, R9, 0x3, P0 ;  /* 0x0000000b080f7c11 */ /* 0x000fe200080f1c09 */
[----:B------:R-:W-:Y:S01]  /*1430*/  IMAD.WIDE.U32 R8, R3, UR12, R26 ;  /* 0x0000000c03087c25 */ /* 0x000fe2000f8e001a */
[----:B------:R-:W-:-:S03]  /*1440*/  LEA R24, P1, R12, UR10, 0x3 ;  /* 0x0000000a0c187c11 */ /* 0x000fc6000f8218ff */
[----:B------:R-:W-:Y:S01]  /*1450*/  IMAD R9, R3, UR6, R9 ;  /* 0x0000000603097c24 */ /* 0x000fe2000f8e0209 */
[----:B------:R-:W5:Y:S01]  /*1460*/  LDG.E.64 R14, desc[UR8][R14.64] ;  /* 0x000000080e0e7981 */ /* 0x000f62000c1e1b00 */
[----:B------:R-:W-:Y:S01]  /*1470*/  VIADD R3, R2, 0x6 ;  /* 0x0000000602037836 */ /* 0x000fe20000000000 */
[----:B------:R-:W-:Y:S02]  /*1480*/  LEA.HI.X R25, R12, UR11, R13, 0x3, P1 ;  /* 0x0000000b0c197c11 */ /* 0x000fe400088f1c0d */
[----:B------:R-:W-:Y:S01]  /*1490*/  LEA R12, P0, R8, UR10, 0x3 ;  /* 0x0000000a080c7c11 */ /* 0x000fe2000f8018ff */
[----:B------:R-:W-:-:S03]  /*14a0*/  IMAD.WIDE.U32 R20, R3, UR12, R26 ;  /* 0x0000000c03147c25 */ /* 0x000fc6000f8e001a */
[----:B------:R-:W-:Y:S01]  /*14b0*/  LEA.HI.X R13, R8, UR11, R9, 0x3, P0 ;  /* 0x0000000b080d7c11 */ /* 0x000fe200080f1c09 */
[----:B------:R-:W-:Y:S01]  /*14c0*/  IMAD R3, R3, UR6, R21 ;  /* 0x0000000603037c24 */ /* 0x000fe2000f8e0215 */
[C---:B------:R-:W-:Y:S01]  /*14d0*/  LEA R8, P0, R20.reuse, UR10, 0x3 ;  /* 0x0000000a14087c11 */ /* 0x040fe2000f8018ff */
[----:B------:R-:W5:Y:S03]  /*14e0*/  LDG.E.64 R24, desc[UR8][R24.64] ;  /* 0x0000000818187981 */ /* 0x000f66000c1e1b00 */
[----:B------:R-:W-:Y:S01]  /*14f0*/  LEA.HI.X R9, R20, UR11, R3, 0x3, P0 ;  /* 0x0000000b14097c11 */ /* 0x000fe200080f1c03 */
[----:B------:R-:W5:Y:S01]  /*1500*/  LDG.E.64 R12, desc[UR8][R12.64] ;  /* 0x000000080c0c7981 */ /* 0x000f62000c1e1b00 */
[----:B------:R-:W-:-:S04]  /*1510*/  IADD3 R3, PT, PT, R2, 0x7, RZ ;  /* 0x0000000702037810 */ /* 0x000fc80007ffe0ff */
[----:B------:R-:W5:Y:S01]  /*1520*/  LDG.E.64 R8, desc[UR8][R8.64] ;  /* 0x0000000808087981 */ /* 0x000f62000c1e1b00 */
[----:B------:R-:W-:-:S04]  /*1530*/  IMAD.WIDE.U32 R28, R3, UR12, R26 ;  /* 0x0000000c031c7c25 */ /* 0x000fc8000f8e001a */
[----:B------:R-:W-:Y:S01]  /*1540*/  IMAD R3, R3, UR6, R29 ;  /* 0x0000000603037c24 */ /* 0x000fe2000f8e021d */
[----:B------:R-:W-:-:S04]  /*1550*/  LEA R20, P0, R28, UR10, 0x3 ;  /* 0x0000000a1c147c11 */ /* 0x000fc8000f8018ff */
[----:B------:R-:W-:-:S06]  /*1560*/  LEA.HI.X R21, R28, UR11, R3, 0x3, P0 ;  /* 0x0000000b1c157c11 */ /* 0x000fcc00080f1c03 */
[----:B------:R-:W5:Y:S01]  /*1570*/  LDG.E.64 R20, desc[UR8][R20.64] ;  /* 0x0000000814147981 */ /* 0x000f62000c1e1b00 */
[----:B------:R-:W-:Y:S01]  /*1580*/  IMAD.MOV.U32 R3, RZ, RZ, RZ ;  /* 0x000000ffff037224 */ /* 0x000fe200078e00ff */
[----:B------:R-:W-:Y:S01]  /*1590*/  IADD3 R2, PT, PT, R2, 0x8, RZ ;  /* 0x0000000802027810 */ /* 0x000fe20007ffe0ff */
[----:B--2---:R-:W-:-:S08]  /*15a0*/  DADD R10, R22, R10 ;  /* 0x00000000160a7229 */ /* 0x004fd0000000000a */
[----:B---3--:R-:W-:-:S08]  /*15b0*/  DADD R10, R10, R18 ;  /* 0x000000000a0a7229 */ /* 0x008fd00000000012 */
[----:B----4-:R-:W-:-:S08]  /*15c0*/  DADD R10, R10, R16 ;  /* 0x000000000a0a7229 */ /* 0x010fd00000000010 */
[----:B-----5:R-:W-:-:S08]  /*15d0*/  DADD R10, R10, R14 ;  /* 0x000000000a0a7229 */ /* 0x020fd0000000000e */
[----:B------:R-:W-:-:S08]  /*15e0*/  DADD R10, R10, R24 ;  /* 0x000000000a0a7229 */ /* 0x000fd00000000018 */
[----:B------:R-:W-:-:S08]  /*15f0*/  DADD R10, R10, R12 ;  /* 0x000000000a0a7229 */ /* 0x000fd0000000000c */
[----:B------:R-:W-:-:S08]  /*1600*/  DADD R10, R10, R8 ;  /* 0x000000000a0a7229 */ /* 0x000fd00000000008 */
[----:B------:R-:W-:-:S11]  /*1610*/  DADD R22, R10, R20 ;  /* 0x000000000a167229 */ /* 0x000fd60000000014 */
.L_x_11:
[----:B------:R-:W-:Y:S05]  /*1620*/  BRA.U !UP0, `(.L_x_8) ;  /* 0x0000000108e87547 */ /* 0x000fea000b800000 */
[----:B------:R-:W-:Y:S02]  /*1630*/  UISETP.GE.U32.AND UP1, UPT, UR7, 0x4, UPT ;  /* 0x000000040700788c */ /* 0x000fe4000bf26070 */
[----:B------:R-:W-:Y:S02]  /*1640*/  ULOP3.LUT UR5, UR4, 0x3, URZ, 0xc0, !UPT ;  /* 0x0000000304057892 */ /* 0x000fe4000f8ec0ff */
[----:B------:R-:W-:Y:S02]  /*1650*/  UISETP.GE.U32.AND.EX UP1, UPT, URZ, URZ, UPT, UP1 ;  /* 0x000000ffff00728c */ /* 0x000fe4000bf26110 */
[----:B------:R-:W-:Y:S01]  /*1660*/  UISETP.NE.U32.AND UP0, UPT, UR5, URZ, UPT ;  /* 0x000000ff0500728c */ /* 0x000fe2000bf05070 */
[----:B------:R-:W-:Y:S01]  /*1670*/  UMOV UR4, URZ ;  /* 0x000000ff00047c82 */ /* 0x000fe20008000000 */
[----:B------:R-:W0:Y:S02]  /*1680*/  LDCU.64 UR14, c[0x0][0x3d0] ;  /* 0x00007a00ff0e77ac */ /* 0x000e240008000a00 */
[----:B------:R-:W-:-:S03]  /*1690*/  UISETP.NE.AND.EX UP0, UPT, UR4, URZ, UPT, UP0 ;  /* 0x000000ff0400728c */ /* 0x000fc6000bf05300 */
[----:B------:R-:W-:Y:S08]  /*16a0*/  BRA.U !UP1, `(.L_x_12) ;  /* 0x0000000109847547 */ /* 0x000ff0000b800000 */
[----:B------:R-:W1:Y:S01]  /*16b0*/  LDCU.64 UR10, c[0x0][0x3d0] ;  /* 0x00007a00ff0a77ac */ /* 0x000e620008000a00 */
[----:B------:R-:W-:Y:S01]  /*16c0*/  IMAD R3, R3, UR12, RZ ;  /* 0x0000000c03037c24 */ /* 0x000fe2000f8e02ff */
[C---:B------:R-:W-:Y:S01]  /*16d0*/  IADD3 R13, PT, PT, R2.reuse, 0x1, RZ ;  /* 0x00000001020d7810 */ /* 0x040fe20007ffe0ff */
[----:B------:R-:W-:Y:S01]  /*16e0*/  IMAD.MOV.U32 R26, RZ, RZ, R4 ;  /* 0x000000ffff1a7224 */ /* 0x000fe200078e0004 */
[C---:B------:R-:W-:Y:S01]  /*16f0*/  IADD3 R17, PT, PT, R2.reuse, 0x2, RZ ;  /* 0x0000000202117810 */ /* 0x040fe20007ffe0ff */
[C---:B------:R-:W-:Y:S02]  /*1700*/  IMAD R3, R2.reuse, UR6, R3 ;  /* 0x0000000602037c24 */ /* 0x040fe4000f8e0203 */
[----:B------:R-:W-:-:S04]  /*1710*/  IMAD.WIDE.U32 R8, R2, UR12, R26 ;  /* 0x0000000c02087c25 */ /* 0x000fc8000f8e001a */
[----:B------:R-:W-:Y:S02]  /*1720*/  IMAD.IADD R3, R9, 0x1, R3 ;  /* 0x0000000109037824 */ /* 0x000fe400078e0203 */
[----:B------:R-:W-:Y:S01]  /*1730*/  IMAD.WIDE.U32 R10, R13, UR12, R26 ;  /* 0x0000000c0d0a7c25 */ /* 0x000fe2000f8e001a */
[----:B-1----:R-:W-:-:S04]  /*1740*/  LEA R20, P0, R8, UR10, 0x3 ;  /* 0x0000000a08147c11 */ /* 0x002fc8000f8018ff */
[----:B------:R-:W-:Y:S01]  /*1750*/  LEA.HI.X R21, R8, UR11, R3, 0x3, P0 ;  /* 0x0000000b08157c11 */ /* 0x000fe200080f1c03 */
[----:B------:R-:W-:Y:S01]  /*1760*/  IMAD R3, R13, UR6, R11 ;  /* 0x000000060d037c24 */ /* 0x000fe2000f8e020b */
[C---:B------:R-:W-:Y:S01]  /*1770*/  LEA R14, P0, R10.reuse, UR10, 0x3 ;  /* 0x0000000a0a0e7c11 */ /* 0x040fe2000f8018ff */
[C---:B------:R-:W-:Y:S02]  /*1780*/  IMAD.WIDE.U32 R12, R17.reuse, UR12, R26 ;  /* 0x0000000c110c7c25 */ /* 0x040fe4000f8e001a */
[----:B------:R-:W2:Y:S01]  /*1790*/  LDG.E.64 R8, desc[UR8][R20.64] ;  /* 0x0000000814087981 */ /* 0x000ea2000c1e1b00 */
[----:B------:R-:W-:Y:S01]  /*17a0*/  LEA.HI.X R15, R10, UR11, R3, 0x3, P0 ;  /* 0x0000000b0a0f7c11 */ /* 0x000fe200080f1c03 */
[----:B------:R-:W-:Y:S01]  /*17b0*/  VIADD R3, R2, 0x3 ;  /* 0x0000000302037836 */ /* 0x000fe20000000000 */
[----:B------:R-:W-:Y:S01]  /*17c0*/  LEA R16, P0, R12, UR10, 0x3 ;  /* 0x0000000a0c107c11 */ /* 0x000fe2000f8018ff */
[----:B------:R-:W-:Y:S02]  /*17d0*/  IMAD R17, R17, UR6, R13 ;  /* 0x0000000611117c24 */ /* 0x000fe4000f8e020d */
[----:B------:R-:W3:Y:S01]  /*17e0*/  LDG.E.64 R10, desc[UR8][R14.64] ;  /* 0x000000080e0a7981 */ /* 0x000ee2000c1e1b00 */
[----:B------:R-:W-:-:S02]  /*17f0*/  IMAD.WIDE.U32 R18, R3, UR12, R26 ;  /* 0x0000000c03127c25 */ /* 0x000fc4000f8e001a */
[----:B------:R-:W-:Y:S02]  /*1800*/  LEA.HI.X R17, R12, UR11, R17, 0x3, P0 ;  /* 0x0000000b0c117c11 */ /* 0x000fe400080f1c11 */
[----:B------:R-:W-:Y:S01]  /*1810*/  IMAD R3, R3, UR6, R19 ;  /* 0x0000000603037c24 */ /* 0x000fe2000f8e0213 */
[----:B------:R-:W-:-:S03]  /*1820*/  LEA R12, P0, R18, UR10, 0x3 ;  /* 0x0000000a120c7c11 */ /* 0x000fc6000f8018ff */
[----:B------:R-:W4:Y:S01]  /*1830*/  LDG.E.64 R16, desc[UR8][R16.64] ;  /* 0x0000000810107981 */ /* 0x000f22000c1e1b00 */
[----:B------:R-:W-:-:S06]  /*1840*/  LEA.HI.X R13, R18, UR11, R3, 0x3, P0 ;  /* 0x0000000b120d7c11 */ /* 0x000fcc00080f1c03 */
[----:B------:R-:W5:Y:S01]  /*1850*/  LDG.E.64 R12, desc[UR8][R12.64] ;  /* 0x000000080c0c7981 */ /* 0x000f62000c1e1b00 */
[----:B------:R-:W-:Y:S01]  /*1860*/  MOV R3, RZ ;  /* 0x000000ff00037202 */ /* 0x000fe20000000f00 */
[----:B------:R-:W-:Y:S01]  /*1870*/  VIADD R2, R2, 0x4 ;  /* 0x0000000402027836 */ /* 0x000fe20000000000 */
[----:B--2---:R-:W-:-:S08]  /*1880*/  DADD R8, R22, R8 ;  /* 0x0000000016087229 */ /* 0x004fd00000000008 */
[----:B---3--:R-:W-:-:S08]  /*1890*/  DADD R8, R8, R10 ;  /* 0x0000000008087229 */ /* 0x008fd0000000000a */
[----:B----4-:R-:W-:-:S08]  /*18a0*/  DADD R8, R8, R16 ;  /* 0x0000000008087229 */ /* 0x010fd00000000010 */
[----:B-----5:R-:W-:-:S11]  /*18b0*/  DADD R22, R8, R12 ;  /* 0x0000000008167229 */ /* 0x020fd6000000000c */
.L_x_12:
[----:B------:R-:W-:Y:S05]  /*18c0*/  BRA.U !UP0, `(.L_x_8) ;  /* 0x0000000108407547 */ /* 0x000fea000b800000 */
.L_x_13:
[----:B------:R-:W-:Y:S01]  /*18d0*/  MOV R26, R4 ;  /* 0x00000004001a7202 */ /* 0x000fe20000000f00 */
[----:B------:R-:W-:-:S04]  /*18e0*/  IMAD R3, R3, UR12, RZ ;  /* 0x0000000c03037c24 */ /* 0x000fc8000f8e02ff */
[C---:B------:R-:W-:Y:S02]  /*18f0*/  IMAD R3, R2.reuse, UR6, R3 ;  /* 0x0000000602037c24 */ /* 0x040fe4000f8e0203 */
[----:B------:R-:W-:-:S04]  /*1900*/  IMAD.WIDE.U32 R8, R2, UR12, R26 ;  /* 0x0000000c02087c25 */ /* 0x000fc8000f8e001a */
[----:B------:R-:W-:Y:S01]  /*1910*/  IMAD.IADD R3, R9, 0x1, R3 ;  /* 0x0000000109037824 */ /* 0x000fe200078e0203 */
[----:B0-----:R-:W-:-:S04]  /*1920*/  LEA R10, P0, R8, UR14, 0x3 ;  /* 0x0000000e080a7c11 */ /* 0x001fc8000f8018ff */
[----:B------:R-:W-:-:S05]  /*1930*/  LEA.HI.X R11, R8, UR15, R3, 0x3, P0 ;  /* 0x0000000f080b7c11 */ /* 0x000fca00080f1c03 */
[----:B------:R-:W2:Y:S01]  /*1940*/  LDG.E.64 R8, desc[UR8][R10.64] ;  /* 0x000000080a087981 */ /* 0x000ea2000c1e1b00 */
[----:B------:R-:W-:Y:S01]  /*1950*/  UIADD3 UR5, UP0, UPT, UR5, -0x1, URZ ;  /* 0xffffffff05057890 */ /* 0x000fe2000ff1e0ff */
[----:B------:R-:W-:Y:S01]  /*1960*/  MOV R3, RZ ;  /* 0x000000ff00037202 */ /* 0x000fe20000000f00 */
[----:B------:R-:W-:Y:S02]  /*1970*/  VIADD R2, R2, 0x1 ;  /* 0x0000000102027836 */ /* 0x000fe40000000000 */
[----:B------:R-:W-:Y:S02]  /*1980*/  UIADD3.X UR4, UPT, UPT, UR4, -0x1, URZ, UP0, !UPT ;  /* 0xffffffff04047890 */ /* 0x000fe400087fe4ff */
[----:B------:R-:W-:-:S04]  /*1990*/  UISETP.NE.U32.AND UP0, UPT, UR5, URZ, UPT ;  /* 0x000000ff0500728c */ /* 0x000fc8000bf05070 */
[----:B------:R-:W-:Y:S01]  /*19a0*/  UISETP.NE.AND.EX UP0, UPT, UR4, URZ, UPT, UP0 ;  /* 0x000000ff0400728c */ /* 0x000fe2000bf05300 */
[----:B--2---:R-:W-:-:S08]  /*19b0*/  DADD R22, R8, R22 ;  /* 0x0000000008167229 */ /* 0x004fd00000000016 */
[----:B------:R-:W-:Y:S05]  /*19c0*/  BRA.U UP0, `(.L_x_13) ;  /* 0xfffffffd00c07547 */ /* 0x000fea000b83ffff */
.L_x_8:
[----:B------:R-:W1:Y:S02]  /*19d0*/  LDCU.64 UR4, c[0x0][0x3d8] ;  /* 0x00007b00ff0477ac */ /* 0x000e640008000a00 */
[----:B-1----:R-:W-:-:S04]  /*19e0*/  LEA R2, P0, R6, UR4, 0x3 ;  /* 0x0000000406027c11 */ /* 0x002fc8000f8018ff */
[----:B------:R-:W-:-:S05]  /*19f0*/  LEA.HI.X R3, R6, UR5, RZ, 0x3, P0 ;  /* 0x0000000506037c11 */ /* 0x000fca00080f1cff */
[----:B------:R-:W2:Y:S02]  /*1a00*/  LDG.E.64 R4, desc[UR8][R2.64] ;  /* 0x0000000802047981 */ /* 0x000ea4000c1e1b00 */
[----:B--2---:R-:W-:-:S07]  /*1a10*/  DADD R4, R4, R22 ;  /* 0x0000000004047229 */ /* 0x004fce0000000016 */
[----:B------:R-:W-:Y:S01]  /*1a20*/  STG.E.64 desc[UR8][R2.64], R4 ;  /* 0x0000000402007986 */ /* 0x000fe2000c101b08 */
[----:B0-----:R-:W-:Y:S05]  /*1a30*/  EXIT ;  /* 0x000000000000794d */ /* 0x001fea0003800000 */
        .weak           $__internal_0_$__cuda_sm20_div_u64
        .type           $__internal_0_$__cuda_sm20_div_u64,@function
        .size           $__internal_0_$__cuda_sm20_div_u64,($__internal_1_$__cuda_sm20_rem_u64 - $__internal_0_$__cuda_sm20_div_u64)
$__internal_0_$__cuda_sm20_div_u64:
[----:B------:R-:W0:Y:S08]  /*1a40*/  I2F.U64.RP R16, UR4 ;  /* 0x0000000400107d12 */ /* 0x000e300008309000 */
[----:B0-----:R-:W0:Y:S02]  /*1a50*/  MUFU.RCP R16, R16 ;  /* 0x0000001000107308 */ /* 0x001e240000001000 */
[----:B0-----:R-:W-:-:S06]  /*1a60*/  IADD3 R10, PT, PT, R16, 0x1ffffffe, RZ ;  /* 0x1ffffffe100a7810 */ /* 0x001fcc0007ffe0ff */
[----:B------:R-:W0:Y:S02]  /*1a70*/  F2I.U64.TRUNC R10, R10 ;  /* 0x0000000a000a7311 */ /* 0x000e24000020d800 */
[----:B0-----:R-:W-:-:S04]  /*1a80*/  IMAD.WIDE.U32 R14, R10, UR4, RZ ;  /* 0x000000040a0e7c25 */ /* 0x001fc8000f8e00ff */
[----:B------:R-:W-:Y:S01]  /*1a90*/  IMAD R15, R10, UR5, R15 ;  /* 0x000000050a0f7c24 */ /* 0x000fe2000f8e020f */
[----:B------:R-:W-:-:S03]  /*1aa0*/  IADD3 R17, P0, PT, RZ, -R14, RZ ;  /* 0x8000000eff117210 */ /* 0x000fc60007f1e0ff */
[----:B------:R-:W-:Y:S02]  /*1ab0*/  IMAD R15, R11, UR4, R15 ;  /* 0x000000040b0f7c24 */ /* 0x000fe4000f8e020f */
[----:B------:R-:W-:-:S04]  /*1ac0*/  IMAD.HI.U32 R14, R10, R17, RZ ;  /* 0x000000110a0e7227 */ /* 0x000fc800078e00ff */
[----:B------:R-:W-:Y:S01]  /*1ad0*/  IMAD.X R19, RZ, RZ, ~R15, P0 ;  /* 0x000000ffff137224 */ /* 0x000fe200000e0e0f */
[----:B------:R-:W-:-:S03]  /*1ae0*/  MOV R15, R10 ;  /* 0x0000000a000f7202 */ /* 0x000fc60000000f00 */
[-C--:B------:R-:W-:Y:S02]  /*1af0*/  IMAD R21, R11, R19.reuse, RZ ;  /* 0x000000130b157224 */ /* 0x080fe400078e02ff */
[----:B------:R-:W-:-:S04]  /*1b00*/  IMAD.WIDE.U32 R14, P0, R10, R19, R14 ;  /* 0x000000130a0e7225 */ /* 0x000fc8000780000e */
[----:B------:R-:W-:-:S04]  /*1b10*/  IMAD.HI.U32 R19, R11, R19, RZ ;  /* 0x000000130b137227 */ /* 0x000fc800078e00ff */
[----:B------:R-:W-:-:S05]  /*1b20*/  IMAD.HI.U32 R14, P1, R11, R17, R14 ;  /* 0x000000110b0e7227 */ /* 0x000fca000782000e */
[----:B------:R-:W-:Y:S01]  /*1b30*/  IADD3 R15, P2, PT, R21, R14, RZ ;  /* 0x0000000e150f7210 */ /* 0x000fe20007f5e0ff */
[----:B------:R-:W-:-:S04]  /*1b40*/  IMAD.X R14, R19, 0x1, R11, P0 ;  /* 0x00000001130e7824 */ /* 0x000fc800000e060b */
[----:B------:R-:W-:Y:S01]  /*1b50*/  IMAD.WIDE.U32 R10, R15, UR4, RZ ;  /* 0x000000040f0a7c25 */ /* 0x000fe2000f8e00ff */
[----:B------:R-:W-:-:S03]  /*1b60*/  IADD3.X R17, PT, PT, RZ, RZ, R14, P2, P1 ;  /* 0x000000ffff117210 */ /* 0x000fc600017e240e */
[----:B------:R-:W-:Y:S01]  /*1b70*/  IMAD R14, R15, UR5, R11 ;  /* 0x000000050f0e7c24 */ /* 0x000fe2000f8e020b */
[----:B------:R-:W-:-:S03]  /*1b80*/  IADD3 R11, P0, PT, RZ, -R10, RZ ;  /* 0x8000000aff0b7210 */ /* 0x000fc60007f1e0ff */
[----:B------:R-:W-:Y:S02]  /*1b90*/  IMAD R10, R17, UR4, R14 ;  /* 0x00000004110a7c24 */ /* 0x000fe4000f8e020e */
[----:B------:R-:W-:-:S03]  /*1ba0*/  IMAD.HI.U32 R14, R15, R11, RZ ;  /* 0x0000000b0f0e7227 */ /* 0x000fc600078e00ff */
[----:B------:R-:W-:-:S05]  /*1bb0*/  IADD3.X R10, PT, PT, RZ, ~R10, RZ, P0, !PT ;  /* 0x8000000aff0a7210 */ /* 0x000fca00007fe4ff */
[----:B------:R-:W-:-:S04]  /*1bc0*/  IMAD.WIDE.U32 R14, P0, R15, R10, R14 ;  /* 0x0000000a0f0e7225 */ /* 0x000fc8000780000e */
[C---:B------:R-:W-:Y:S02]  /*1bd0*/  IMAD R16, R17.reuse, R10, RZ ;  /* 0x0000000a11107224 */ /* 0x040fe400078e02ff */
[----:B------:R-:W-:-:S04]  /*1be0*/  IMAD.HI.U32 R15, P1, R17, R11, R14 ;  /* 0x0000000b110f7227 */ /* 0x000fc8000782000e */
[----:B------:R-:W-:Y:S02]  /*1bf0*/  HFMA2 R11, -RZ, RZ, 0, 0 ;  /* 0x00000000ff0b7431 */ /* 0x000fe400000001ff */
[----:B------:R-:W-:Y:S01]  /*1c00*/  IMAD.HI.U32 R10, R17, R10, RZ ;  /* 0x0000000a110a7227 */ /* 0x000fe200078e00ff */
[----:B------:R-:W-:-:S03]  /*1c10*/  IADD3 R15, P2, PT, R16, R15, RZ ;  /* 0x0000000f100f7210 */ /* 0x000fc60007f5e0ff */
[----:B------:R-:W-:Y:S02]  /*1c20*/  IMAD.X R17, R10, 0x1, R17, P0 ;  /* 0x000000010a117824 */ /* 0x000fe400000e0611 */
[----:B------:R-:W-:-:S03]  /*1c30*/  IMAD.HI.U32 R10, R15, R12, RZ ;  /* 0x0000000c0f0a7227 */ /* 0x000fc600078e00ff */
[----:B------:R-:W-:Y:S01]  /*1c40*/  IADD3.X R17, PT, PT, RZ, RZ, R17, P2, P1 ;  /* 0x000000ffff117210 */ /* 0x000fe200017e2411 */
[----:B------:R-:W-:-:S04]  /*1c50*/  IMAD.WIDE.U32 R10, R15, R13, R10 ;  /* 0x0000000d0f0a7225 */ /* 0x000fc800078e000a */
[C---:B------:R-:W-:Y:S02]  /*1c60*/  IMAD R15, R17.reuse, R13, RZ ;  /* 0x0000000d110f7224 */ /* 0x040fe400078e02ff */
[----:B------:R-:W-:-:S04]  /*1c70*/  IMAD.HI.U32 R10, P0, R17, R12, R10 ;  /* 0x0000000c110a7227 */ /* 0x000fc8000780000a */
[----:B------:R-:W-:Y:S01]  /*1c80*/  IMAD.HI.U32 R14, R17, R13, RZ ;  /* 0x0000000d110e7227 */ /* 0x000fe200078e00ff */
[----:B------:R-:W-:-:S03]  /*1c90*/  IADD3 R15, P1, PT, R15, R10, RZ ;  /* 0x0000000a0f0f7210 */ /* 0x000fc60007f3e0ff */
[----:B------:R-:W-:Y:S02]  /*1ca0*/  IMAD.X R14, RZ, RZ, R14, P0 ;  /* 0x000000ffff0e7224 */ /* 0x000fe400000e060e */
[----:B------:R-:W-:-:S03]  /*1cb0*/  IMAD.WIDE.U32 R10, R15, UR4, RZ ;  /* 0x000000040f0a7c25 */ /* 0x000fc6000f8e00ff */
[----:B------:R-:W-:Y:S01]  /*1cc0*/  IADD3.X R14, PT, PT, RZ, R14, RZ, P1, !PT ;  /* 0x0000000eff0e7210 */ /* 0x000fe20000ffe4ff */
[----:B------:R-:W-:Y:S01]  /*1cd0*/  IMAD R11, R15, UR5, R11 ;  /* 0x000000050f0b7c24 */ /* 0x000fe2000f8e020b */
[----:B------:R-:W-:-:S03]  /*1ce0*/  IADD3 R17, P1, PT, -R10, R12, RZ ;  /* 0x0000000c0a117210 */ /* 0x000fc60007f3e1ff */
[----:B------:R-:W-:Y:S01]  /*1cf0*/  IMAD R10, R14, UR4, R11 ;  /* 0x000000040e0a7c24 */ /* 0x000fe2000f8e020b */
[C---:B------:R-:W-:Y:S02]  /*1d00*/  ISETP.GE.U32.AND P0, PT, R17.reuse, UR4, PT ;  /* 0x0000000411007c0c */ /* 0x040fe4000bf06070 */
[----:B------:R-:W-:Y:S01]  /*1d10*/  IADD3 R12, P2, PT, R17, -UR4, RZ ;  /* 0x80000004110c7c10 */ /* 0x000fe2000ff5e0ff */
[----:B------:R-:W-:Y:S01]  /*1d20*/  IMAD.X R19, R13, 0x1, ~R10, P1 ;  /* 0x000000010d137824 */ /* 0x000fe200008e0e0a */
[----:B------:R-:W-:-:S04]  /*1d30*/  IADD3 R10, P1, PT, R15, 0x1, RZ ;  /* 0x000000010f0a7810 */ /* 0x000fc80007f3e0ff */
[C---:B------:R-:W-:Y:S02]  /*1d40*/  ISETP.GE.U32.AND.EX P0, PT, R19.reuse, UR5, PT, P0 ;  /* 0x0000000513007c0c */ /* 0x040fe4000bf06100 */
[----:B------:R-:W-:Y:S02]  /*1d50*/  IADD3.X R16, PT, PT, R19, ~UR5, RZ, P2, !PT ;  /* 0x8000000513107c10 */ /* 0x000fe400097fe4ff */
[----:B------:R-:W-:Y:S02]  /*1d60*/  IADD3.X R13, PT, PT, RZ, R14, RZ, P1, !PT ;  /* 0x0000000eff0d7210 */ /* 0x000fe40000ffe4ff */
[----:B------:R-:W-:Y:S02]  /*1d70*/  SEL R12, R12, R17, P0 ;  /* 0x000000110c0c7207 */ /* 0x000fe40000000000 */
[----:B------:R-:W-:Y:S02]  /*1d80*/  SEL R11, R10, R15, P0 ;  /* 0x0000000f0a0b7207 */ /* 0x000fe40000000000 */
[----:B------:R-:W-:-:S02]  /*1d90*/  SEL R15, R16, R19, P0 ;  /* 0x00000013100f7207 */ /* 0x000fc40000000000 */
[----:B------:R-:W-:Y:S02]  /*1da0*/  SEL R10, R13, R14, P0 ;  /* 0x0000000e0d0a7207 */ /* 0x000fe40000000000 */
[----:B------:R-:W-:Y:S02]  /*1db0*/  ISETP.GE.U32.AND P0, PT, R12, UR4, PT ;  /* 0x000000040c007c0c */ /* 0x000fe4000bf06070 */
[----:B------:R-:W-:Y:S02]  /*1dc0*/  IADD3 R14, P2, PT, R11, 0x1, RZ ;  /* 0x000000010b0e7810 */ /* 0x000fe40007f5e0ff */
[----:B------:R-:W-:Y:S02]  /*1dd0*/  ISETP.GE.U32.AND.EX P0, PT, R15, UR5, PT, P0 ;  /* 0x000000050f007c0c */ /* 0x000fe4000bf06100 */
[----:B------:R-:W-:Y:S01]  /*1de0*/  ISETP.NE.U32.AND P1, PT, RZ, UR4, PT ;  /* 0x00000004ff007c0c */ /* 0x000fe2000bf25070 */
[----:B------:R-:W-:Y:S01]  /*1df0*/  IMAD.X R15, RZ, RZ, R10, P2 ;  /* 0x000000ffff0f7224 */ /* 0x000fe200010e060a */
[----:B------:R-:W-:Y:S01]  /*1e00*/  SEL R14, R14, R11, P0 ;  /* 0x0000000b0e0e7207 */ /* 0x000fe20000000000 */
[----:B------:R-:W-:Y:S01]  /*1e10*/  IMAD.MOV.U32 R11, RZ, RZ, 0x0 ;  /* 0x00000000ff0b7424 */ /* 0x000fe200078e00ff */
[----:B------:R-:W-:-:S02]  /*1e20*/  ISETP.NE.AND.EX P1, PT, RZ, UR5, PT, P1 ;  /* 0x00000005ff007c0c */ /* 0x000fc4000bf25310 */
[----:B------:R-:W-:Y:S02]  /*1e30*/  SEL R15, R15, R10, P0 ;  /* 0x0000000a0f0f7207 */ /* 0x000fe40000000000 */
[----:B------:R-:W-:Y:S02]  /*1e40*/  MOV R10, R0 ;  /* 0x00000000000a7202 */ /* 0x000fe40000000f00 */
[----:B------:R-:W-:Y:S02]  /*1e50*/  SEL R14, R14, 0xffffffff, P1 ;  /* 0xffffffff0e0e7807 */ /* 0x000fe40000800000 */
[----:B------:R-:W-:Y:S01]  /*1e60*/  SEL R15, R15, 0xffffffff, P1 ;  /* 0xffffffff0f0f7807 */ /* 0x000fe20000800000 */
[----:B------:R-:W-:Y:S06]  /*1e70*/  RET.REL.NODEC R10 `(sum_transposed_filters_f64) ;  /* 0xffffffe00a607950 */ /* 0x000fec0003c3ffff */
        .weak           $__internal_1_$__cuda_sm20_rem_u64
        .type           $__internal_1_$__cuda_sm20_rem_u64,@function
        .size           $__internal_1_$__cuda_sm20_rem_u64,(.L_x_133 - $__internal_1_$__cuda_sm20_rem_u64)
$__internal_1_$__cuda_sm20_rem_u64:
[----:B------:R-:W0:Y:S01]  /*1e80*/  LDCU.64 UR4, c[0x0][0x3a8] ;  /* 0x00007500ff0477ac */ /* 0x000e220008000a00 */
[----:B------:R-:W1:Y:S01]  /*1e90*/  LDC.64 R8, c[0x0][0x3a8] ;  /* 0x0000ea00ff087b82 */ /* 0x000e620000000a00 */
[----:B0-----:R-:W0:Y:S08]  /*1ea0*/  I2F.U64.RP R15, UR4 ;  /* 0x00000004000f7d12 */ /* 0x001e300008309000 */
[----:B0-----:R-:W0:Y:S02]  /*1eb0*/  MUFU.RCP R15, R15 ;  /* 0x0000000f000f7308 */ /* 0x001e240000001000 */
[----:B0-----:R-:W-:-:S06]  /*1ec0*/  IADD3 R12, PT, PT, R15, 0x1ffffffe, RZ ;  /* 0x1ffffffe0f0c7810 */ /* 0x001fcc0007ffe0ff */
[----:B------:R-:W1:Y:S02]  /*1ed0*/  F2I.U64.TRUNC R12, R12 ;  /* 0x0000000c000c7311 */ /* 0x000e64000020d800 */
[----:B-1----:R-:W-:-:S04]  /*1ee0*/  IMAD.WIDE.U32 R18, R12, R8, RZ ;  /* 0x000000080c127225 */ /* 0x002fc800078e00ff */
[C---:B------:R-:W-:Y:S01]  /*1ef0*/  IMAD R17, R12.reuse, R9, R19 ;  /* 0x000000090c117224 */ /* 0x040fe200078e0213 */
[----:B------:R-:W-:Y:S02]  /*1f00*/  IADD3 R21, P0, PT, RZ, -R18, RZ ;  /* 0x80000012ff157210 */ /* 0x000fe40007f1e0ff */
[----:B------:R-:W-:Y:S01]  /*1f10*/  MOV R19, R12 ;  /* 0x0000000c00137202 */ /* 0x000fe20000000f00 */
[----:B------:R-:W-:Y:S02]  /*1f20*/  IMAD R17, R13, R8, R17 ;  /* 0x000000080d117224 */ /* 0x000fe400078e0211 */
[----:B------:R-:W-:-:S04]  /*1f30*/  IMAD.HI.U32 R18, R12, R21, RZ ;  /* 0x000000150c127227 */ /* 0x000fc800078e00ff */
[----:B------:R-:W-:-:S04]  /*1f40*/  IMAD.X R17, RZ, RZ, ~R17, P0 ;  /* 0x000000ffff117224 */ /* 0x000fc800000e0e11 */
[----:B------:R-:W-:-:S04]  /*1f50*/  IMAD.WIDE.U32 R18, P0, R12, R17, R18 ;  /* 0x000000110c127225 */ /* 0x000fc80007800012 */
[C---:B------:R-:W-:Y:S02]  /*1f60*/  IMAD R23, R13.reuse, R17, RZ ;  /* 0x000000110d177224 */ /* 0x040fe400078e02ff */
[----:B------:R-:W-:-:S04]  /*1f70*/  IMAD.HI.U32 R18, P1, R13, R21, R18 ;  /* 0x000000150d127227 */ /* 0x000fc80007820012 */
[----:B------:R-:W-:Y:S01]  /*1f80*/  IMAD.HI.U32 R15, R13, R17, RZ ;  /* 0x000000110d0f7227 */ /* 0x000fe200078e00ff */
[----:B------:R-:W-:-:S03]  /*1f90*/  IADD3 R19, P2, PT, R23, R18, RZ ;  /* 0x0000001217137210 */ /* 0x000fc60007f5e0ff */
[----:B------:R-:W-:Y:S02]  /*1fa0*/  IMAD.X R15, R15, 0x1, R13, P0 ;  /* 0x000000010f0f7824 */ /* 0x000fe400000e060d */
[----:B------:R-:W-:-:S03]  /*1fb0*/  IMAD.WIDE.U32 R12, R19, R8, RZ ;  /* 0x00000008130c7225 */ /* 0x000fc600078e00ff */
[----:B------:R-:W-:Y:S01]  /*1fc0*/  IADD3.X R15, PT, PT, RZ, RZ, R15, P2, P1 ;  /* 0x000000ffff0f7210 */ /* 0x000fe200017e240f */
[----:B------:R-:W-:Y:S01]  /*1fd0*/  IMAD R13, R19, R9, R13 ;  /* 0x00000009130d7224 */ /* 0x000fe200078e020d */
[----:B------:R-:W-:-:S03]  /*1fe0*/  IADD3 R17, P0, PT, RZ, -R12, RZ ;  /* 0x8000000cff117210 */ /* 0x000fc60007f1e0ff */
[----:B------:R-:W-:Y:S02]  /*1ff0*/  IMAD R13, R15, R8, R13 ;  /* 0x000000080f0d7224 */ /* 0x000fe400078e020d */
[----:B------:R-:W-:-:S03]  /*2000*/  IMAD.HI.U32 R18, R19, R17, RZ ;  /* 0x0000001113127227 */ /* 0x000fc600078e00ff */
[----:B------:R-:W-:Y:S01]  /*2010*/  IADD3.X R12, PT, PT, RZ, ~R13, RZ, P0, !PT ;  /* 0x8000000dff0c7210 */ /* 0x000fe200007fe4ff */
[----:B------:R-:W-:-:S04]  /*2020*/  HFMA2 R13, -RZ, RZ, 0, 0 ;  /* 0x00000000ff0d7431 */ /* 0x000fc800000001ff */
[----:B------:R-:W-:-:S04]  /*2030*/  IMAD.WIDE.U32 R18, P0, R19, R12, R18 ;  /* 0x0000000c13127225 */ /* 0x000fc80007800012 */
[C---:B------:R-:W-:Y:S02]  /*2040*/  IMAD R20, R15.reuse, R12, RZ ;  /* 0x0000000c0f147224 */ /* 0x040fe400078e02ff */
[----:B------:R-:W-:-:S04]  /*2050*/  IMAD.HI.U32 R17, P1, R15, R17, R18 ;  /* 0x000000110f117227 */ /* 0x000fc80007820012 */
        /* <DEDUP_REMOVED lines=11> */
[----:B------:R-:W-:-:S03]  /*2110*/  IMAD.WIDE.U32 R12, R17, R8, RZ ;  /* 0x00000008110c7225 */ /* 0x000fc600078e00ff */
[----:B------:R-:W-:Y:S01]  /*2120*/  IADD3.X R15, PT, PT, RZ, R15, RZ, P1, !PT ;  /* 0x0000000fff0f7210 */ /* 0x000fe20000ffe4ff */
[----:B------:R-:W-:Y:S01]  /*2130*/  IMAD R17, R17, R9, R13 ;  /* 0x0000000911117224 */ /* 0x000fe200078e020d */
[----:B------:R-:W-:-:S03]  /*2140*/  IADD3 R19, P1, PT, -R12, R14, RZ ;  /* 0x0000000e0c137210 */ /* 0x000fc60007f3e1ff */
[-C--:B------:R-:W-:Y:S01]  /*2150*/  IMAD R12, R15, R8.reuse, R17 ;  /* 0x000000080f0c7224 */ /* 0x080fe200078e0211 */
[-C--:B------:R-:W-:Y:S02]  /*2160*/  ISETP.GE.U32.AND P0, PT, R19, R8.reuse, PT ;  /* 0x000000081300720c */ /* 0x080fe40003f06070 */
[----:B------:R-:W-:Y:S01]  /*2170*/  MOV R17, 0x0 ;  /* 0x0000000000117802 */ /* 0x000fe20000000f00 */
[----:B------:R-:W-:Y:S01]  /*2180*/  IMAD.X R12, R11, 0x1, ~R12, P1 ;  /* 0x000000010b0c7824 */ /* 0x000fe200008e0e0c */
[----:B------:R-:W-:-:S04]  /*2190*/  IADD3 R13, P1, PT, R19, -R8, RZ ;  /* 0x80000008130d7210 */ /* 0x000fc80007f3e0ff */
[CC--:B------:R-:W-:Y:S02]  /*21a0*/  ISETP.GE.U32.AND.EX P0, PT, R12.reuse, R9.reuse, PT, P0 ;  /* 0x000000090c00720c */ /* 0x0c0fe40003f06100 */
[----:B------:R-:W-:Y:S02]  /*21b0*/  IADD3.X R14, PT, PT, R12, ~R9, RZ, P1, !PT ;  /* 0x800000090c0e7210 */ /* 0x000fe40000ffe4ff */
[----:B------:R-:W-:Y:S02]  /*21c0*/  SEL R13, R13, R19, P0 ;  /* 0x000000130d0d7207 */ /* 0x000fe40000000000 */
[----:B------:R-:W-:Y:S02]  /*21d0*/  SEL R14, R14, R12, P0 ;  /* 0x0000000c0e0e7207 */ /* 0x000fe40000000000 */
[CC--:B------:R-:W-:Y:S02]  /*21e0*/  IADD3 R11, P2, PT, R13.reuse, -R8.reuse, RZ ;  /* 0x800000080d0b7210 */ /* 0x0c0fe40007f5e0ff */
[----:B------:R-:W-:-:S02]  /*21f0*/  ISETP.GE.U32.AND P0, PT, R13, R8, PT ;  /* 0x000000080d00720c */ /* 0x000fc40003f06070 */
[----:B------:R-:W-:Y:S01]  /*2200*/  ISETP.NE.U32.AND P1, PT, R8, RZ, PT ;  /* 0x000000ff0800720c */ /* 0x000fe20003f25070 */
[C---:B------:R-:W-:Y:S01]  /*2210*/  IMAD.X R12, R14.reuse, 0x1, ~R9, P2 ;  /* 0x000000010e0c7824 */ /* 0x040fe200010e0e09 */
[----:B------:R-:W-:Y:S02]  /*2220*/  ISETP.GE.U32.AND.EX P0, PT, R14, R9, PT, P0 ;  /* 0x000000090e00720c */ /* 0x000fe40003f06100 */
[----:B------:R-:W-:Y:S02]  /*2230*/  ISETP.NE.AND.EX P1, PT, R9, RZ, PT, P1 ;  /* 0x000000ff0900720c */ /* 0x000fe40003f25310 */
[----:B------:R-:W-:Y:S02]  /*2240*/  SEL R8, R11, R13, P0 ;  /* 0x0000000d0b087207 */ /* 0x000fe40000000000 */
[----:B------:R-:W-:Y:S02]  /*2250*/  SEL R9, R12, R14, P0 ;  /* 0x0000000e0c097207 */ /* 0x000fe40000000000 */
[----:B------:R-:W-:-:S02]  /*2260*/  SEL R8, R8, 0xffffffff, P1 ;  /* 0xffffffff08087807 */ /* 0x000fc40000800000 */
[----:B------:R-:W-:Y:S01]  /*2270*/  SEL R9, R9, 0xffffffff, P1 ;  /* 0xffffffff09097807 */ /* 0x000fe20000800000 */
[----:B------:R-:W-:Y:S06]  /*2280*/  RET.REL.NODEC R16 `(sum_transposed_filters_f64) ;  /* 0xffffffdc105c7950 */ /* 0x000fec0003c3ffff */
.L_x_14:
[----:B------:R-:W-:-:S00]  /*2290*/  BRA `(.L_x_14) ;  /* 0xfffffffc00fc7947 */ /* 0x000fc0000383ffff */
[----:B------:R-:W-:-:S00]  /*22a0*/  NOP ;  /* 0x0000000000007918 */ /* 0x000fc00000000000 */
        /* <DEDUP_REMOVED lines=13> */
.L_x_133:


//--------------------- .text.transpose_and_broadcast_filters_f64 --------------------------
	.section	.text.transpose_and_broadcast_filters_f64,"ax",@progbits
	.align	128
        .global         transpose_and_broadcast_filters_f64
        .type           transpose_and_broadcast_filters_f64,@function
        .size           transpose_and_broadcast_filters_f64,(.L_x_135 - transpose_and_broadcast_filters_f64)
        .other          transpose_and_broadcast_filters_f64,@"STO_CUDA_ENTRY STV_DEFAULT"
transpose_and_broadcast_filters_f64:
.text.transpose_and_broadcast_filters_f64:
[----:B------:R-:W-:Y:S01]  /*0000*/  LDC R1, c[0x0][0x37c] ;  /* 0x0000df00ff017b82 */ /* 0x000fe20000000800 */
[----:B------:R-:W0:Y:S01]  /*0010*/  LDCU.128 UR8, c[0x0][0x3a0] ;  /* 0x00007400ff0877ac */ /* 0x000e220008000c00 */
[----:B------:R-:W1:Y:S06]  /*0020*/  S2R R5, SR_TID.X ;  /* 0x0000000000057919 */ /* 0x000e6c0000002100 */
[----:B------:R-:W1:Y:S01]  /*0030*/  LDC R4, c[0x0][0x360] ;  /* 0x0000d800ff047b82 */ /* 0x000e620000000800 */
[----:B------:R-:W2:Y:S01]  /*0040*/  LDCU.64 UR12, c[0x0][0x390] ;  /* 0x00007200ff0c77ac */ /* 0x000ea20008000a00 */
[----:B0-----:R-:W-:-:S02]  /*0050*/  UIMAD UR6, UR9, UR10, URZ ;  /* 0x0000000a090672a4 */ /* 0x001fc4000f8e02ff */
[----:B------:R-:W-:Y:S02]  /*0060*/  UIMAD.WIDE.U32 UR4, UR8, UR10, URZ ;  /* 0x0000000a080472a5 */ /* 0x000fe4000f8e00ff */
[----:B------:R-:W-:Y:S02]  /*0070*/  UIMAD UR6, UR8, UR11, UR6 ;  /* 0x0000000b080672a4 */ /* 0x000fe4000f8e0206 */
[----:B------:R-:W1:Y:S02]  /*0080*/  S2UR UR8, SR_CTAID.X ;  /* 0x00000000000879c3 */ /* 0x000e640000002500 */
[----:B------:R-:W-:Y:S02]  /*0090*/  UIADD3 UR5, UPT, UPT, UR5, UR6, URZ ;  /* 0x0000000605057290 */ /* 0x000fe4000fffe0ff */
[----:B--2---:R-:W-:Y:S02]  /*00a0*/  UIMAD.WIDE.U32 UR6, UR4, UR12, URZ ;  /* 0x0000000c040672a5 */ /* 0x004fe4000f8e00ff */
[----:B------:R-:W-:-:S02]  /*00b0*/  UIMAD UR5, UR5, UR12, URZ ;  /* 0x0000000c050572a4 */ /* 0x000fc4000f8e02ff */
[----:B------:R-:W-:Y:S02]  /*00c0*/  UIMAD.WIDE.U32 UR10, UR6, UR12, URZ ;  /* 0x0000000c060a72a5 */ /* 0x000fe4000f8e00ff */
[----:B------:R-:W-:-:S04]  /*00d0*/  UIMAD UR4, UR4, UR13, UR5 ;  /* 0x0000000d040472a4 */ /* 0x000fc8000f8e0205 */
[----:B------:R-:W-:-:S04]  /*00e0*/  UIADD3 UR4, UPT, UPT, UR7, UR4, URZ ;  /* 0x0000000407047290 */ /* 0x000fc8000fffe0ff */
[----:B------:R-:W-:-:S04]  /*00f0*/  UIMAD UR4, UR4, UR12, URZ ;  /* 0x0000000c040472a4 */ /* 0x000fc8000f8e02ff */
[----:B------:R-:W-:Y:S01]  /*0100*/  UIMAD UR6, UR6, UR13, UR4 ;  /* 0x0000000d060672a4 */ /* 0x000fe2000f8e0204 */
[----:B-1----:R-:W-:-:S03]  /*0110*/  IMAD R4, R4, UR8, R5 ;  /* 0x0000000804047c24 */ /* 0x002fc6000f8e0205 */
[----:B------:R-:W-:Y:S02]  /*0120*/  UIADD3 UR6, UPT, UPT, UR11, UR6, URZ ;  /* 0x000000060b067290 */ /* 0x000fe4000fffe0ff */
[----:B------:R-:W-:-:S04]  /*0130*/  ISETP.LT.U32.AND P0, PT, R4, UR10, PT ;  /* 0x0000000a04007c0c */ /* 0x000fc8000bf01070 */
[----:B------:R-:W-:-:S05]  /*0140*/  IMAD.U32 R0, RZ, RZ, UR6 ;  /* 0x00000006ff007e24 */ /* 0x000fca000f8e00ff */
[----:B------:R-:W-:-:S13]  /*0150*/  ISETP.GT.U32.AND.EX P0, PT, R0, RZ, PT, P0 ;  /* 0x000000ff0000720c */ /* 0x000fda0003f04100 */
[----:B------:R-:W-:Y:S05]  /*0160*/  @!P0 EXIT ;  /* 0x000000000000894d */ /* 0x000fea0003800000 */
[----:B------:R-:W-:-:S09]  /*0170*/  UISETP.NE.AND.EX UP0, UPT, UR13, URZ, UPT, !UPT ;  /* 0x000000ff0d00728c */ /* 0x000fd2000bf053f0 */
[----:B------:R-:W-:Y:S05]  /*0180*/  BRA.U UP0, `(.L_x_15) ;  /* 0x00000001005c7547 */ /* 0x000fea000b800000 */
[----:B------:R-:W0:Y:S01]  /*0190*/  I2F.U32.RP R0, UR12 ;  /* 0x0000000c00007d06 */ /* 0x000e220008209000 */
[----:B------:R-:W-:Y:S01]  /*01a0*/  ISETP.NE.U32.AND P2, PT, RZ, UR12, PT ;  /* 0x0000000cff007c0c */ /* 0x000fe2000bf45070 */
[----:B------:R-:W-:-:S06]  /*01b0*/  IMAD.MOV.U32 R9, RZ, RZ, RZ ;  /* 0x000000ffff097224 */ /* 0x000fcc00078e00ff */
[----:B0-----:R-:W0:Y:S02]  /*01c0*/  MUFU.RCP R0, R0 ;  /* 0x0000000000007308 */ /* 0x001e240000001000 */
[----:B0-----:R-:W-:-:S06]  /*01d0*/  VIADD R2, R0, 0xffffffe ;  /* 0x0ffffffe00027836 */ /* 0x001fcc0000000000 */
[----:B------:R0:W1:Y:S02]  /*01e0*/  F2I.FTZ.U32.TRUNC.NTZ R3, R2 ;  /* 0x0000000200037305 */ /* 0x000064000021f000 */
[----:B0-----:R-:W-:Y:S01]  /*01f0*/  IMAD.MOV.U32 R2, RZ, RZ, RZ ;  /* 0x000000ffff027224 */ /* 0x001fe200078e00ff */
[----:B-1----:R-:W-:-:S05]  /*0200*/  IADD3 R7, PT, PT, RZ, -R3, RZ ;  /* 0x80000003ff077210 */ /* 0x002fca0007ffe0ff */
[----:B------:R-:W-:-:S04]  /*0210*/  IMAD R7, R7, UR12, RZ ;  /* 0x0000000c07077c24 */ /* 0x000fc8000f8e02ff */
[----:B------:R-:W-:-:S04]  /*0220*/  IMAD.HI.U32 R3, R3, R7, R2 ;  /* 0x0000000703037227 */ /* 0x000fc800078e0002 */
[----:B------:R-:W-:Y:S02]  /*0230*/  IMAD.MOV.U32 R7, RZ, RZ, RZ ;  /* 0x000000ffff077224 */ /* 0x000fe400078e00ff */
        /* <DEDUP_REMOVED lines=12> */
.L_x_15:
[----:B------:R-:W-:Y:S01]  /*0300*/  MOV R12, R4 ;  /* 0x00000004000c7202 */ /* 0x000fe20000000f00 */
[----:B------:R-:W-:Y:S01]  /*0310*/  IMAD.MOV.U32 R13, RZ, RZ, RZ ;  /* 0x000000ffff0d7224 */ /* 0x000fe200078e00ff */
[----:B------:R-:W-:Y:S01]  /*0320*/  MOV R8, 0x350 ;  /* 0x0000035000087802 */ /* 0x000fe20000000f00 */
[----:B------:R-:W0:Y:S06]  /*0330*/  LDCU.64 UR4, c[0x0][0x390] ;  /* 0x00007200ff0477ac */ /* 0x000e2c0008000a00 */
[----:B0-----:R-:W-:Y:S05]  /*0340*/  CALL.REL.NOINC `($__internal_2_$__cuda_sm20_div_u64) ;  /* 0x00000010002c7944 */ /* 0x001fea0003c00000 */
[----:B------:R-:W0:Y:S01]  /*0350*/  LDCU.64 UR12, c[0x0][0x390] ;  /* 0x00007200ff0c77ac */ /* 0x000e220008000a00 */
[-C--:B------:R-:W-:Y:S01]  /*0360*/  IADD3 R9, P0, PT, RZ, -R14.reuse, RZ ;  /* 0x8000000eff097210 */ /* 0x080fe20007f1e0ff */
[----:B------:R-:W-:Y:S01]  /*0370*/  HFMA2 R5, -RZ, RZ, 0, 0 ;  /* 0x00000000ff057431 */ /* 0x000fe200000001ff */
[----:B------:R-:W-:Y:S01]  /*0380*/  MOV R6, R14 ;  /* 0x0000000e00067202 */ /* 0x000fe20000000f00 */
[--C-:B------:R-:W-:Y:S02]  /*0390*/  IMAD.MOV.U32 R7, RZ, RZ, R15.reuse ;  /* 0x000000ffff077224 */ /* 0x100fe400078e000f */
[----:B------:R-:W-:-:S04]  /*03a0*/  IMAD.X R0, RZ, RZ, ~R15, P0 ;  /* 0x000000ffff007224 */ /* 0x000fc800000e0e0f */
[----:B0-----:R-:W-:Y:S02]  /*03b0*/  IMAD R0, R0, UR12, RZ ;  /* 0x0000000c00007c24 */ /* 0x001fe4000f8e02ff */
[----:B------:R-:W-:-:S04]  /*03c0*/  IMAD.WIDE.U32 R2, R9, UR12, R4 ;  /* 0x0000000c09027c25 */ /* 0x000fc8000f8e0004 */
[----:B------:R-:W-:Y:S02]  /*03d0*/  IMAD R9, R9, UR13, R0 ;  /* 0x0000000d09097c24 */ /* 0x000fe4000f8e0200 */
[----:B------:R-:W-:Y:S02]  /*03e0*/  IMAD.MOV.U32 R0, RZ, RZ, R2 ;  /* 0x000000ffff007224 */ /* 0x000fe400078e0002 */
[----:B------:R-:W-:-:S07]  /*03f0*/  IMAD.IADD R9, R3, 0x1, R9 ;  /* 0x0000000103097824 */ /* 0x000fce00078e0209 */
.L_x_16:
[----:B------:R-:W-:-:S09]  /*0400*/  UISETP.NE.AND.EX UP0, UPT, UR13, URZ, UPT, !UPT ;  /* 0x000000ff0d00728c */ /* 0x000fd2000bf053f0 */
[----:B------:R-:W-:Y:S05]  /*0410*/  BRA.U UP0, `(.L_x_17) ;  /* 0x00000001005c7547 */ /* 0x000fea000b800000 */
[----:B------:R-:W0:Y:S01]  /*0420*/  I2F.U32.RP R7, UR12 ;  /* 0x0000000c00077d06 */ /* 0x000e220008209000 */
[----:B------:R-:W-:Y:S01]  /*0430*/  IMAD.MOV.U32 R2, RZ, RZ, RZ ;  /* 0x000000ffff027224 */ /* 0x000fe200078e00ff */
[----:B------:R-:W-:-:S06]  /*0440*/  ISETP.NE.U32.AND P2, PT, RZ, UR12, PT ;  /* 0x0000000cff007c0c */ /* 0x000fcc000bf45070 */
[----:B0-----:R-:W0:Y:S02]  /*0450*/  MUFU.RCP R7, R7 ;  /* 0x0000000700077308 */ /* 0x001e240000001000 */
[----:B0-----:R-:W-:Y:S02]  /*0460*/  VIADD R8, R7, 0xffffffe ;  /* 0x0ffffffe07087836 */ /* 0x001fe40000000000 */
[----:B------:R-:W-:-:S04]  /*0470*/  IMAD.MOV.U32 R7, RZ, RZ, RZ ;  /* 0x000000ffff077224 */ /* 0x000fc800078e00ff */
[----:B------:R-:W0:Y:S02]  /*0480*/  F2I.FTZ.U32.TRUNC.NTZ R3, R8 ;  /* 0x0000000800037305 */ /* 0x000e24000021f000 */
[----:B0-----:R-:W-:-:S05]  /*0490*/  IADD3 R11, PT, PT, RZ, -R3, RZ ;  /* 0x80000003ff0b7210 */ /* 0x001fca0007ffe0ff */
        /* <DEDUP_REMOVED lines=12> */
[----:B------:R-:W-:Y:S02]  /*0560*/  IMAD R6, R3, UR12, R6 ;  /* 0x0000000c03067c24 */ /* 0x000fe4000f8e0206 */
[----:B------:R-:W-:Y:S01]  /*0570*/  IMAD.MOV.U32 R3, RZ, RZ, RZ ;  /* 0x000000ffff037224 */ /* 0x000fe200078e00ff */
[----:B------:R-:W-:Y:S06]  /*0580*/  BRA `(.L_x_18) ;  /* 0x0000000000387947 */ /* 0x000fec0003800000 */
.L_x_17:
[----:B------:R-:W-:Y:S01]  /*0590*/  MOV R12, R6 ;  /* 0x00000006000c7202 */ /* 0x000fe20000000f00 */
[----:B------:R-:W-:Y:S01]  /*05a0*/  IMAD.MOV.U32 R13, RZ, RZ, R7 ;  /* 0x000000ffff0d7224 */ /* 0x000fe200078e0007 */
[----:B------:R-:W-:Y:S01]  /*05b0*/  MOV R8, 0x5e0 ;  /* 0x000005e000087802 */ /* 0x000fe20000000f00 */
[----:B------:R-:W0:Y:S06]  /*05c0*/  LDCU.64 UR4, c[0x0][0x390] ;  /* 0x00007200ff0477ac */ /* 0x000e2c0008000a00 */
[----:B0-----:R-:W-:Y:S05]  /*05d0*/  CALL.REL.NOINC `($__internal_2_$__cuda_sm20_div_u64) ;  /* 0x0000000c00887944 */ /* 0x001fea0003c00000 */
[----:B------:R-:W0:Y:S01]  /*05e0*/  LDCU.64 UR4, c[0x0][0x390] ;  /* 0x00007200ff0477ac */ /* 0x000e220008000a00 */
[----:B------:R-:W-:-:S05]  /*05f0*/  IADD3 R3, P0, PT, RZ, -R14, RZ ;  /* 0x8000000eff037210 */ /* 0x000fca0007f1e0ff */
[----:B------:R-:W-:-:S04]  /*0600*/  IMAD.X R2, RZ, RZ, ~R15, P0 ;  /* 0x000000ffff027224 */ /* 0x000fc800000e0e0f */
[----:B0-----:R-:W-:Y:S02]  /*0610*/  IMAD R2, R2, UR4, RZ ;  /* 0x0000000402027c24 */ /* 0x001fe4000f8e02ff */
[----:B------:R-:W-:-:S04]  /*0620*/  IMAD.WIDE.U32 R6, R3, UR4, R6 ;  /* 0x0000000403067c25 */ /* 0x000fc8000f8e0006 */
[----:B------:R-:W-:Y:S02]  /*0630*/  IMAD R3, R3, UR5, R2 ;  /* 0x0000000503037c24 */ /* 0x000fe4000f8e0202 */
[----:B------:R-:W-:-:S03]  /*0640*/  IMAD.MOV.U32 R2, RZ, RZ, R14 ;  /* 0x000000ffff027224 */ /* 0x000fc600078e000e */
[----:B------:R-:W-:Y:S01]  /*0650*/  IADD3 R7, PT, PT, R3, R7, RZ ;  /* 0x0000000703077210 */ /* 0x000fe20007ffe0ff */
[----:B------:R-:W-:-:S07]  /*0660*/  IMAD.MOV.U32 R3, RZ, RZ, R15 ;  /* 0x000000ffff037224 */ /* 0x000fce00078e000f */
.L_x_18:
[----:B------:R-:W0:Y:S02]  /*0670*/  LDCU UR4, c[0x0][0x3a4] ;  /* 0x00007480ff0477ac */ /* 0x000e240008000800 */
[----:B0-----:R-:W-:-:S09]  /*0680*/  UISETP.NE.U32.AND UP0, UPT, UR4, URZ, UPT ;  /* 0x000000ff0400728c */ /* 0x001fd2000bf05070 */
[----:B------:R-:W-:Y:S05]  /*0690*/  BRA.U UP0, `(.L_x_19) ;  /* 0x0000000100607547 */ /* 0x000fea000b800000 */
[----:B------:R-:W0:Y:S01]  /*06a0*/  LDCU UR4, c[0x0][0x3a0] ;  /* 0x00007400ff0477ac */ /* 0x000e220008000800 */
[----:B------:R-:W-:Y:S01]  /*06b0*/  HFMA2 R15, -RZ, RZ, 0, 0 ;  /* 0x00000000ff0f7431 */ /* 0x000fe200000001ff */
        /* <DEDUP_REMOVED lines=11> */
[----:B------:R-:W-:-:S05]  /*0770*/  IMAD R8, R11, UR4, R2 ;  /* 0x000000040b087c24 */ /* 0x000fca000f8e0202 */
[----:B------:R-:W-:-:S13]  /*0780*/  ISETP.GE.U32.AND P0, PT, R8, UR4, PT ;  /* 0x0000000408007c0c */ /* 0x000fda000bf06070 */
[----:B------:R-:W-:Y:S02]  /*0790*/  @P0 VIADD R8, R8, -UR4 ;  /* 0x8000000408080c36 */ /* 0x000fe40008000000 */
[----:B------:R-:W-:-:S03]  /*07a0*/  @P0 VIADD R14, R14, 0x1 ;  /* 0x000000010e0e0836 */ /* 0x000fc60000000000 */
[----:B------:R-:W-:Y:S01]  /*07b0*/  ISETP.GE.U32.AND P1, PT, R8, UR4, PT ;  /* 0x0000000408007c0c */ /* 0x000fe2000bf26070 */
[----:B------:R-:W-:-:S12]  /*07c0*/  IMAD.MOV.U32 R8, RZ, RZ, RZ ;  /* 0x000000ffff087224 */ /* 0x000fd800078e00ff */
[----:B------:R-:W-:Y:S02]  /*07d0*/  @P1 IADD3 R14, PT, PT, R14, 0x1, RZ ;  /* 0x000000010e0e1810 */ /* 0x000fe40007ffe0ff */
[----:B------:R-:W-:-:S05]  /*07e0*/  @!P2 LOP3.LUT R14, RZ, UR4, RZ, 0x33, !PT ;  /* 0x00000004ff0eac12 */ /* 0x000fca000f8e33ff */
[----:B------:R-:W-:-:S04]  /*07f0*/  IMAD.MOV R3, RZ, RZ, -R14 ;  /* 0x000000ffff037224 */ /* 0x000fc800078e0a0e */
[----:B------:R-:W-:Y:S01]  /*0800*/  IMAD R10, R3, UR4, R2 ;  /* 0x00000004030a7c24 */ /* 0x000fe2000f8e0202 */
[----:B------:R-:W-:Y:S06]  /*0810*/  BRA `(.L_x_20) ;  /* 0x0000000000387947 */ /* 0x000fec0003800000 */
.L_x_19:
[----:B------:R-:W-:Y:S01]  /*0820*/  IMAD.MOV.U32 R12, RZ, RZ, R2 ;  /* 0x000000ffff0c7224 */ /* 0x000fe200078e0002 */
[----:B------:R-:W-:Y:S01]  /*0830*/  MOV R8, 0x870 ;  /* 0x0000087000087802 */ /* 0x000fe20000000f00 */
[----:B------:R-:W-:Y:S01]  /*0840*/  IMAD.MOV.U32 R13, RZ, RZ, R3 ;  /* 0x000000ffff0d7224 */ /* 0x000fe200078e0003 */
[----:B------:R-:W0:Y:S06]  /*0850*/  LDCU.64 UR4, c[0x0][0x3a0] ;  /* 0x00007400ff0477ac */ /* 0x000e2c0008000a00 */
[----:B0-----:R-:W-:Y:S05]  /*0860*/  CALL.REL.NOINC `($__internal_2_$__cuda_sm20_div_u64) ;  /* 0x0000000800e47944 */ /* 0x001fea0003c00000 */
[----:B------:R-:W0:Y:S01]  /*0870*/  LDCU.64 UR4, c[0x0][0x3a0] ;  /* 0x00007400ff0477ac */ /* 0x000e220008000a00 */
[----:B------:R-:W-:Y:S01]  /*0880*/  IADD3 R13, P0, PT, RZ, -R14, RZ ;  /* 0x8000000eff0d7210 */ /* 0x000fe20007f1e0ff */
[----:B------:R-:W-:Y:S02]  /*0890*/  IMAD.MOV.U32 R10, RZ, RZ, R2 ;  /* 0x000000ffff0a7224 */ /* 0x000fe400078e0002 */
[----:B------:R-:W-:Y:S01]  /*08a0*/  IMAD.MOV.U32 R11, RZ, RZ, R3 ;  /* 0x000000ffff0b7224 */ /* 0x000fe200078e0003 */
[----:B------:R-:W-:-:S05]  /*08b0*/  IADD3.X R8, PT, PT, RZ, ~R15, RZ, P0, !PT ;  /* 0x8000000fff087210 */ /* 0x000fca00007fe4ff */
[----:B0-----:R-:W-:Y:S02]  /*08c0*/  IMAD R8, R8, UR4, RZ ;  /* 0x0000000408087c24 */ /* 0x001fe4000f8e02ff */
[----:B------:R-:W-:-:S04]  /*08d0*/  IMAD.WIDE.U32 R10, R13, UR4, R10 ;  /* 0x000000040d0a7c25 */ /* 0x000fc8000f8e000a */
[----:B------:R-:W-:-:S05]  /*08e0*/  IMAD R3, R13, UR5, R8 ;  /* 0x000000050d037c24 */ /* 0x000fca000f8e0208 */
[----:B------:R-:W-:-:S07]  /*08f0*/  IADD3 R8, PT, PT, R11, R3, RZ ;  /* 0x000000030b087210 */ /* 0x000fce0007ffe0ff */
.L_x_20:
[----:B------:R-:W0:Y:S01]  /*0900*/  LDCU UR7, c[0x0][0x3ac] ;  /* 0x00007580ff0777ac */ /* 0x000e220008000800 */
[----:B------:R-:W1:Y:S01]  /*0910*/  LDCU.64 UR4, c[0x0][0x358] ;  /* 0x00006b00ff0477ac */ /* 0x000e620008000a00 */
[----:B0-----:R-:W-:-:S09]  /*0920*/  UISETP.NE.U32.AND UP0, UPT, UR7, URZ, UPT ;  /* 0x000000ff0700728c */ /* 0x001fd2000bf05070 */
[----:B-1----:R-:W-:Y:S05]  /*0930*/  BRA.U UP0, `(.L_x_21) ;  /* 0x0000000100507547 */ /* 0x002fea000b800000 */
[----:B------:R-:W0:Y:S02]  /*0940*/  LDCU UR7, c[0x0][0x3a8] ;  /* 0x00007500ff0777ac */ /* 0x000e240008000800 */
[----:B0-----:R-:W0:Y:S01]  /*0950*/  I2F.U32.RP R11, UR7 ;  /* 0x00000007000b7d06 */ /* 0x001e220008209000 */
[----:B------:R-:W-:-:S07]  /*0960*/  ISETP.NE.U32.AND P1, PT, RZ, UR7, PT ;  /* 0x00000007ff007c0c */ /* 0x000fce000bf25070 */
[----:B0-----:R-:W0:Y:S02]  /*0970*/  MUFU.RCP R11, R11 ;  /* 0x0000000b000b7308 */ /* 0x001e240000001000 */
[----:B0-----:R-:W-:-:S06]  /*0980*/  VIADD R2, R11, 0xffffffe ;  /* 0x0ffffffe0b027836 */ /* 0x001fcc0000000000 */
[----:B------:R0:W1:Y:S02]  /*0990*/  F2I.FTZ.U32.TRUNC.NTZ R3, R2 ;  /* 0x0000000200037305 */ /* 0x000064000021f000 */
[----:B0-----:R-:W-:Y:S01]  /*09a0*/  MOV R2, RZ ;  /* 0x000000ff00027202 */ /* 0x001fe20000000f00 */
[----:B-1----:R-:W-:-:S04]  /*09b0*/  IMAD.MOV R13, RZ, RZ, -R3 ;  /* 0x000000ffff0d7224 */ /* 0x002fc800078e0a03 */
[----:B------:R-:W-:-:S04]  /*09c0*/  IMAD R13, R13, UR7, RZ ;  /* 0x000000070d0d7c24 */ /* 0x000fc8000f8e02ff */
[----:B------:R-:W-:-:S04]  /*09d0*/  IMAD.HI.U32 R3, R3, R13, R2 ;  /* 0x0000000d03037227 */ /* 0x000fc800078e0002 */
[----:B------:R-:W-:Y:S02]  /*09e0*/  IMAD.MOV.U32 R13, RZ, RZ, RZ ;  /* 0x000000ffff0d7224 */ /* 0x000fe400078e00ff */
[----:B------:R-:W-:-:S04]  /*09f0*/  IMAD.HI.U32 R3, R3, R14, RZ ;  /* 0x0000000e03037227 */ /* 0x000fc800078e00ff */
[----:B------:R-:W-:-:S04]  /*0a00*/  IMAD.MOV R3, RZ, RZ, -R3 ;  /* 0x000000ffff037224 */ /* 0x000fc800078e0a03 */
[----:B------:R-:W-:-:S05]  /*0a10*/  IMAD R12, R3, UR7, R14 ;  /* 0x00000007030c7c24 */ /* 0x000fca000f8e020e */
[----:B------:R-:W-:-:S13]  /*0a20*/  ISETP.GE.U32.AND P0, PT, R12, UR7, PT ;  /* 0x000000070c007c0c */ /* 0x000fda000bf06070 */
[----:B------:R-:W-:-:S05]  /*0a30*/  @P0 VIADD R12, R12, -UR7 ;  /* 0x800000070c0c0c36 */ /* 0x000fca0008000000 */
[----:B------:R-:W-:-:S13]  /*0a40*/  ISETP.GE.U32.AND P0, PT, R12, UR7, PT ;  /* 0x000000070c007c0c */ /* 0x000fda000bf06070 */
[----:B------:R-:W-:Y:S02]  /*0a50*/  @P0 IADD3 R12, PT, PT, R12, -UR7, RZ ;  /* 0x800000070c0c0c10 */ /* 0x000fe4000fffe0ff */
[----:B------:R-:W-:Y:S01]  /*0a60*/  @!P1 LOP3.LUT R12, RZ, UR7, RZ, 0x33, !PT ;  /* 0x00000007ff0c9c12 */ /* 0x000fe2000f8e33ff */
[----:B------:R-:W-:Y:S06]  /*0a70*/  BRA `(.L_x_22) ;  /* 0x00000000000c7947 */ /* 0x000fec0003800000 */
.L_x_21:
[----:B------:R-:W-:Y:S02]  /*0a80*/  MOV R11, R15 ;  /* 0x0000000f000b7202 */ /* 0x000fe40000000f00 */
[----:B------:R-:W-:-:S07]  /*0a90*/  MOV R16, 0xab0 ;  /* 0x00000ab000107802 */ /* 0x000fce0000000f00 */
[----:B------:R-:W-:Y:S05]  /*0aa0*/  CALL.REL.NOINC `($__internal_3_$__cuda_sm20_rem_u64) ;  /* 0x0000000c00647944 */ /* 0x000fea0003c00000 */
.L_x_22:
[----:B------:R-:W0:Y:S01]  /*0ab0*/  LDC.64 R2, c[0x0][0x398] ;  /* 0x0000e600ff027b82 */ /* 0x000e220000000a00 */
[----:B------:R-:W1:Y:S02]  /*0ac0*/  LDCU.64 UR8, c[0x0][0x3d0] ;  /* 0x00007a00ff0877ac */ /* 0x000e640008000a00 */
[----:B-1----:R-:W-:-:S04]  /*0ad0*/  LEA R14, P1, R4, UR8, 0x3 ;  /* 0x00000008040e7c11 */ /* 0x002fc8000f8218ff */
[----:B------:R-:W-:Y:S02]  /*0ae0*/  LEA.HI.X R15, R4, UR9, RZ, 0x3, P1 ;  /* 0x00000009040f7c11 */ /* 0x000fe400088f1cff */
[----:B0-----:R-:W-:-:S04]  /*0af0*/  ISETP.NE.U32.AND P0, PT, R2, RZ, PT ;  /* 0x000000ff0200720c */ /* 0x001fc80003f05070 */
[----:B------:R-:W-:-:S13]  /*0b00*/  ISETP.NE.AND.EX P0, PT, R3, RZ, PT, P0 ;  /* 0x000000ff0300720c */ /* 0x000fda0003f05300 */
[----:B------:R-:W-:Y:S05]  /*0b10*/  @!P0 EXIT ;  /* 0x000000000000894d */ /* 0x000fea0003800000 */
[----:B------:R0:W5:Y:S01]  /*0b20*/  LDG.E.64 R4, desc[UR4][R14.64] ;  /* 0x000000040e047981 */ /* 0x000162000c1e1b00 */
[----:B------:R-:W1:Y:S01]  /*0b30*/  LDCU.64 UR8, c[0x0][0x3a8] ;  /* 0x00007500ff0877ac */ /* 0x000e620008000a00 */
[C---:B------:R-:W-:Y:S01]  /*0b40*/  ISETP.GE.U32.AND P1, PT, R2.reuse, 0x8, PT ;  /* 0x000000080200780c */ /* 0x040fe20003f26070 */
[----:B------:R-:W-:Y:S01]  /*0b50*/  IMAD.MOV.U32 R24, RZ, RZ, RZ ;  /* 0x000000ffff187224 */ /* 0x000fe200078e00ff */
[----:B------:R-:W-:Y:S01]  /*0b60*/  LOP3.LUT R26, R2, 0x7, RZ, 0xc0, !PT ;  /* 0x00000007021a7812 */ /* 0x000fe200078ec0ff */
[----:B------:R-:W2:Y:S01]  /*0b70*/  LDCU.64 UR12, c[0x0][0x390] ;  /* 0x00007200ff0c77ac */ /* 0x000ea20008000a00 */
[----:B------:R-:W-:Y:S02]  /*0b80*/  ISETP.GE.U32.AND.EX P1, PT, R3, RZ, PT, P1 ;  /* 0x000000ff0300720c */ /* 0x000fe40003f26110 */
[----:B------:R-:W-:-:S04]  /*0b90*/  ISETP.NE.U32.AND P0, PT, R26, RZ, PT ;  /* 0x000000ff1a00720c */ /* 0x000fc80003f05070 */
[----:B------:R-:W-:Y:S01]  /*0ba0*/  ISETP.NE.AND.EX P0, PT, RZ, RZ, PT, P0 ;  /* 0x000000ffff00720c */ /* 0x000fe20003f05300 */
[----:B-1----:R-:W-:Y:S02]  /*0bb0*/  IMAD R11, R8, UR8, RZ ;  /* 0x00000008080b7c24 */ /* 0x002fe4000f8e02ff */
[----:B------:R-:W-:-:S04]  /*0bc0*/  IMAD.WIDE.U32 R12, R10, UR8, R12 ;  /* 0x000000080a0c7c25 */ /* 0x000fc8000f8e000c */
[----:B------:R-:W-:-:S04]  /*0bd0*/  IMAD R11, R10, UR9, R11 ;  /* 0x000000090a0b7c24 */ /* 0x000fc8000f8e020b */
[----:B------:R-:W-:Y:S02]  /*0be0*/  IMAD.IADD R8, R13, 0x1, R11 ;  /* 0x000000010d087824 */ /* 0x000fe400078e020b */
[----:B--2---:R-:W-:-:S04]  /*0bf0*/  IMAD.WIDE.U32 R10, R12, UR12, R6 ;  /* 0x0000000c0c0a7c25 */ /* 0x004fc8000f8e0006 */
[----:B------:R-:W-:Y:S02]  /*0c00*/  IMAD R13, R8, UR12, RZ ;  /* 0x0000000c080d7c24 */ /* 0x000fe4000f8e02ff */
[----:B------:R-:W-:Y:S02]  /*0c10*/  IMAD.MOV.U32 R8, RZ, RZ, R0 ;  /* 0x000000ffff087224 */ /* 0x000fe400078e0000 */
[----:B------:R-:W-:Y:S02]  /*0c20*/  HFMA2 R0, -RZ, RZ, 0, 0 ;  /* 0x00000000ff007431 */ /* 0x000fe400000001ff */
[----:B------:R-:W-:-:S05]  /*0c30*/  IMAD R13, R12, UR13, R13 ;  /* 0x0000000d0c0d7c24 */ /* 0x000fca000f8e020d */
[----:B------:R-:W-:-:S05]  /*0c40*/  IADD3 R6, PT, PT, R11, R13, RZ ;  /* 0x0000000d0b067210 */ /* 0x000fca0007ffe0ff */
[----:B------:R-:W-:Y:S02]  /*0c50*/  IMAD R3, R6, UR12, RZ ;  /* 0x0000000c06037c24 */ /* 0x000fe4000f8e02ff */
[----:B------:R-:W-:-:S04]  /*0c60*/  IMAD.WIDE.U32 R6, R10, UR12, R8 ;  /* 0x0000000c0a067c25 */ /* 0x000fc8000f8e0008 */
[----:B------:R-:W-:-:S05]  /*0c70*/  IMAD R3, R10, UR13, R3 ;  /* 0x0000000d0a037c24 */ /* 0x000fca000f8e0203 */
[----:B------:R-:W-:Y:S01]  /*0c80*/  IADD3 R3, PT, PT, R7, R3, RZ ;  /* 0x0000000307037210 */ /* 0x000fe20007ffe0ff */
[----:B0-----:R-:W-:Y:S06]  /*0c90*/  @!P1 BRA `(.L_x_23) ;  /* 0x0000000000b89947 */ /* 0x001fec0003800000 */
[----:B------:R-:W0:Y:S01]  /*0ca0*/  LDC R24, c[0x0][0x39c] ;  /* 0x0000e700ff187b82 */ /* 0x000e220000000800 */
[----:B------:R-:W-:Y:S01]  /*0cb0*/  LOP3.LUT R0, R2, 0xfffffff8, RZ, 0xc0, !PT ;  /* 0xfffffff802007812 */ /* 0x000fe200078ec0ff */
[----:B------:R-:W-:Y:S01]  /*0cc0*/  IMAD.MOV.U32 R27, RZ, RZ, RZ ;  /* 0x000000ffff1b7224 */ /* 0x000fe200078e00ff */
[----:B------:R-:W-:Y:S01]  /*0cd0*/  MOV R25, RZ ;  /* 0x000000ff00197202 */ /* 0x000fe20000000f00 */
[----:B------:R-:W1:Y:S02]  /*0ce0*/  LDCU.64 UR12, c[0x0][0x3d8] ;  /* 0x00007b00ff0c77ac */ /* 0x000e640008000a00 */
[----:B------:R-:W-:Y:S01]  /*0cf0*/  IMAD.MOV.U32 R29, RZ, RZ, R0 ;  /* 0x000000ffff1d7224 */ /* 0x000fe200078e0000 */
[----:B------:R-:W-:Y:S02]  /*0d00*/  USHF.L.U64.HI UR8, UR10, 0x3, UR6 ;  /* 0x000000030a087899 */ /* 0x000fe40008010206 */
[----:B------:R-:W-:Y:S01]  /*0d10*/  USHF.L.U32 UR7, UR10, 0x3, URZ ;  /* 0x000000030a077899 */ /* 0x000fe200080006ff */
[----:B01----:R-:W-:-:S11]  /*0d20*/  MOV R28, R24 ;  /* 0x00000018001c7202 */ /* 0x003fd60000000f00 */
.L_x_24:
[----:B------:R-:W-:Y:S01]  /*0d30*/  MOV R9, R3 ;  /* 0x0000000300097202 */ /* 0x000fe20000000f00 */
[----:B------:R-:W-:Y:S02]  /*0d40*/  IMAD R10, R25, UR10, RZ ;  /* 0x0000000a190a7c24 */ /* 0x000fe4000f8e02ff */
[----:B------:R-:W-:Y:S02]  /*0d50*/  IMAD.MOV.U32 R8, RZ, RZ, R6 ;  /* 0x000000ffff087224 */ /* 0x000fe400078e0006 */
[C---:B------:R-:W-:Y:S02]  /*0d60*/  IMAD R11, R27.reuse, UR6, R10 ;  /* 0x000000061b0b7c24 */ /* 0x040fe4000f8e020a */
[C---:B------:R-:W-:Y:S01]  /*0d70*/  IMAD.WIDE.U32 R8, R27.reuse, UR10, R8 ;  /* 0x0000000a1b087c25 */ /* 0x040fe2000f8e0008 */
[----:B------:R-:W-:-:S03]  /*0d80*/  IADD3 R27, P2, PT, R27, 0x8, RZ ;  /* 0x000000081b1b7810 */ /* 0x000fc60007f5e0ff */
[----:B------:R-:W-:Y:S01]  /*0d90*/  IMAD.IADD R9, R9, 0x1, R11 ;  /* 0x0000000109097824 */ /* 0x000fe200078e020b */
[C---:B------:R-:W-:Y:S02]  /*0da0*/  LEA R16, P1, R8.reuse, UR12, 0x3 ;  /* 0x0000000c08107c11 */ /* 0x040fe4000f8218ff */
[----:B------:R-:W-:Y:S02]  /*0db0*/  IADD3.X R25, PT, PT, RZ, R25, RZ, P2, !PT ;  /* 0x00000019ff197210 */ /* 0x000fe400017fe4ff */
[----:B------:R-:W-:Y:S02]  /*0dc0*/  LEA.HI.X R17, R8, UR13, R9, 0x3, P1 ;  /* 0x0000000d08117c11 */ /* 0x000fe400088f1c09 */
[----:B------:R-:W-:-:S03]  /*0dd0*/  IADD3 R18, P1, PT, R16, UR7, RZ ;  /* 0x0000000710127c10 */ /* 0x000fc6000ff3e0ff */
[----:B-----5:R0:W-:Y:S01]  /*0de0*/  STG.E.64 desc[UR4][R16.64], R4 ;  /* 0x0000000410007986 */ /* 0x0201e2000c101b04 */
[----:B------:R-:W-:Y:S02]  /*0df0*/  IADD3.X R19, PT, PT, R17, UR8, RZ, P1, !PT ;  /* 0x0000000811137c10 */ /* 0x000fe40008ffe4ff */
[----:B------:R-:W-:-:S03]  /*0e00*/  IADD3 R14, P1, PT, R18, UR7, RZ ;  /* 0x00000007120e7c10 */ /* 0x000fc6000ff3e0ff */
[----:B------:R0:W-:Y:S01]  /*0e10*/  STG.E.64 desc[UR4][R18.64], R4 ;  /* 0x0000000412007986 */ /* 0x0001e2000c101b04 */
        /* <DEDUP_REMOVED lines=16> */
[----:B------:R-:W-:-:S03]  /*0f20*/  IADD3 R29, P1, PT, R29, -0x8, RZ ;  /* 0xfffffff81d1d7810 */ /* 0x000fc60007f3e0ff */
[----:B------:R0:W-:Y:S01]  /*0f30*/  STG.E.64 desc[UR4][R22.64], R4 ;  /* 0x0000000416007986 */ /* 0x0001e2000c101b04 */
[----:B------:R-:W-:Y:S02]  /*0f40*/  IADD3.X R28, PT, PT, R28, -0x1, RZ, P1, !PT ;  /* 0xffffffff1c1c7810 */ /* 0x000fe40000ffe4ff */
[----:B------:R-:W-:-:S04]  /*0f50*/  ISETP.NE.U32.AND P1, PT, R29, RZ, PT ;  /* 0x000000ff1d00720c */ /* 0x000fc80003f25070 */
[----:B------:R-:W-:-:S13]  /*0f60*/  ISETP.NE.AND.EX P1, PT, R28, RZ, PT, P1 ;  /* 0x000000ff1c00720c */ /* 0x000fda0003f25310 */
[----:B0-----:R-:W-:Y:S05]  /*0f70*/  @P1 BRA `(.L_x_24) ;  /* 0xfffffffc006c1947 */ /* 0x001fea000383ffff */
.L_x_23:
[----:B------:R-:W-:Y:S05]  /*0f80*/  @!P0 EXIT ;  /* 0x000000000000894d */ /* 0x000fea0003800000 */
[----:B------:R-:W-:Y:S02]  /*0f90*/  ISETP.GE.U32.AND P1, PT, R26, 0x4, PT ;  /* 0x000000041a00780c */ /* 0x000fe40003f26070 */
[----:B------:R-:W-:Y:S02]  /*0fa0*/  LOP3.LUT R22, R2, 0x3, RZ, 0xc0, !PT ;  /* 0x0000000302167812 */ /* 0x000fe400078ec0ff */
[----:B------:R-:W-:Y:S02]  /*0fb0*/  ISETP.GE.U32.AND.EX P1, PT, RZ, RZ, PT, P1 ;  /* 0x000000ffff00720c */ /* 0x000fe40003f26110 */
[----:B------:R-:W-:-:S04]  /*0fc0*/  ISETP.NE.U32.AND P0, PT, R22, RZ, PT ;  /* 0x000000ff1600720c */ /* 0x000fc80003f05070 */
[----:B------:R-:W-:-:S07]  /*0fd0*/  ISETP.NE.AND.EX P0, PT, RZ, RZ, PT, P0 ;  /* 0x000000ffff00720c */ /* 0x000fce0003f05300 */
[----:B------:R-:W-:Y:S06]  /*0fe0*/  @!P1 BRA `(.L_x_25) ;  /* 0x0000000000789947 */ /* 0x000fec0003800000 */
[----:B------:R-:W0:Y:S01]  /*0ff0*/  LDCU.64 UR8, c[0x0][0x3d8] ;  /* 0x00007b00ff0877ac */ /* 0x000e220008000a00 */
[----:B------:R-:W-:Y:S01]  /*1000*/  MOV R15, R3 ;  /* 0x00000003000f7202 */ /* 0x000fe20000000f00 */
[----:B------:R-:W-:Y:S01]  /*1010*/  IMAD R9, R24, UR10, RZ ;  /* 0x0000000a18097c24 */ /* 0x000fe2000f8e02ff */
[C---:B------:R-:W-:Y:S01]  /*1020*/  IADD3 R21, PT, PT, R0.reuse, 0x2, RZ ;  /* 0x0000000200157810 */ /* 0x040fe20007ffe0ff */
[----:B------:R-:W-:Y:S02]  /*1030*/  IMAD.MOV.U32 R14, RZ, RZ, R6 ;  /* 0x000000ffff0e7224 */ /* 0x000fe400078e0006 */
[C---:B------:R-:W-:Y:S02]  /*1040*/  IMAD R9, R0.reuse, UR6, R9 ;  /* 0x0000000600097c24 */ /* 0x040fe4000f8e0209 */
[----:B------:R-:W-:-:S04]  /*1050*/  IMAD.WIDE.U32 R16, R0, UR10, R14 ;  /* 0x0000000a00107c25 */ /* 0x000fc8000f8e000e */
[C---:B------:R-:W-:Y:S01]  /*1060*/  VIADD R23, R0.reuse, 0x1 ;  /* 0x0000000100177836 */ /* 0x040fe20000000000 */
[----:B------:R-:W-:Y:S01]  /*1070*/  IADD3 R9, PT, PT, R17, R9, RZ ;  /* 0x0000000911097210 */ /* 0x000fe20007ffe0ff */
[C---:B------:R-:W-:Y:S01]  /*1080*/  VIADD R19, R0.reuse, 0x3 ;  /* 0x0000000300137836 */ /* 0x040fe20000000000 */
[----:B------:R-:W-:Y:S01]  /*1090*/  IADD3 R0, PT, PT, R0, 0x4, RZ ;  /* 0x0000000400007810 */ /* 0x000fe20007ffe0ff */
[----:B------:R-:W-:Y:S01]  /*10a0*/  IMAD.WIDE.U32 R10, R23, UR10, R14 ;  /* 0x0000000a170a7c25 */ /* 0x000fe2000f8e000e */
[----:B0-----:R-:W-:-:S03]  /*10b0*/  LEA R8, P1, R16, UR8, 0x3 ;  /* 0x0000000810087c11 */ /* 0x001fc6000f8218ff */
[----:B------:R-:W-:Y:S01]  /*10c0*/  IMAD.WIDE.U32 R12, R21, UR10, R14 ;  /* 0x0000000a150c7c25 */ /* 0x000fe2000f8e000e */
[----:B------:R-:W-:-:S03]  /*10d0*/  LEA.HI.X R9, R16, UR9, R9, 0x3, P1 ;  /* 0x0000000910097c11 */ /* 0x000fc600088f1c09 */
[----:B------:R-:W-:Y:S01]  /*10e0*/  IMAD.WIDE.U32 R14, R19, UR10, R14 ;  /* 0x0000000a130e7c25 */ /* 0x000fe2000f8e000e */
[----:B------:R-:W-:Y:S02]  /*10f0*/  LEA R16, P1, R10, UR8, 0x3 ;  /* 0x000000080a107c11 */ /* 0x000fe4000f8218ff */
[----:B------:R-:W-:Y:S01]  /*1100*/  LEA R18, P2, R12, UR8, 0x3 ;  /* 0x000000080c127c11 */ /* 0x000fe2000f8418ff */
[----:B------:R-:W-:Y:S01]  /*1110*/  IMAD R17, R23, UR6, R11 ;  /* 0x0000000617117c24 */ /* 0x000fe2000f8e020b */
[----:B------:R-:W-:Y:S01]  /*1120*/  LEA R20, P3, R14, UR8, 0x3 ;  /* 0x000000080e147c11 */ /* 0x000fe2000f8618ff */
[----:B------:R-:W-:Y:S01]  /*1130*/  IMAD R13, R21, UR6, R13 ;  /* 0x00000006150d7c24 */ /* 0x000fe2000f8e020d */
[----:B-----5:R0:W-:Y:S01]  /*1140*/  STG.E.64 desc[UR4][R8.64], R4 ;  /* 0x0000000408007986 */ /* 0x0201e2000c101b04 */
[----:B------:R-:W-:Y:S01]  /*1150*/  IMAD R11, R19, UR6, R15 ;  /* 0x00000006130b7c24 */ /* 0x000fe2000f8e020f */
[----:B------:R-:W-:Y:S01]  /*1160*/  LEA.HI.X R17, R10, UR9, R17, 0x3, P1 ;  /* 0x000000090a117c11 */ /* 0x000fe200088f1c11 */
[----:B------:R-:W-:Y:S01]  /*1170*/  IMAD.MOV.U32 R24, RZ, RZ, RZ ;  /* 0x000000ffff187224 */ /* 0x000fe200078e00ff */
[----:B------:R-:W-:-:S02]  /*1180*/  LEA.HI.X R19, R12, UR9, R13, 0x3, P2 ;  /* 0x000000090c137c11 */ /* 0x000fc400090f1c0d */
[----:B------:R-:W-:Y:S01]  /*1190*/  LEA.HI.X R21, R14, UR9, R11, 0x3, P3 ;  /* 0x000000090e157c11 */ /* 0x000fe200098f1c0b */
[----:B------:R0:W-:Y:S04]  /*11a0*/  STG.E.64 desc[UR4][R16.64], R4 ;  /* 0x0000000410007986 */ /* 0x0001e8000c101b04 */
[----:B------:R0:W-:Y:S04]  /*11b0*/  STG.E.64 desc[UR4][R18.64], R4 ;  /* 0x0000000412007986 */ /* 0x0001e8000c101b04 */
[----:B------:R0:W-:Y:S02]  /*11c0*/  STG.E.64 desc[UR4][R20.64], R4 ;  /* 0x0000000414007986 */ /* 0x0001e4000c101b04 */
.L_x_25:
[----:B------:R-:W-:Y:S05]  /*11d0*/  @!P0 EXIT ;  /* 0x000000000000894d */ /* 0x000fea0003800000 */
[----:B------:R-:W-:Y:S02]  /*11e0*/  ISETP.NE.U32.AND P0, PT, R22, 0x1, PT ;  /* 0x000000011600780c */ /* 0x000fe40003f05070 */
[----:B------:R-:W-:Y:S02]  /*11f0*/  LOP3.LUT R2, R2, 0x1, RZ, 0xc0, !PT ;  /* 0x0000000102027812 */ /* 0x000fe400078ec0ff */
[----:B------:R-:W-:Y:S02]  /*1200*/  ISETP.NE.AND.EX P0, PT, RZ, RZ, PT, P0 ;  /* 0x000000ffff00720c */ /* 0x000fe40003f05300 */
[----:B------:R-:W-:-:S04]  /*1210*/  ISETP.NE.U32.AND P1, PT, R2, 0x1, PT ;  /* 0x000000010200780c */ /* 0x000fc80003f25070 */
[----:B------:R-:W-:-:S07]  /*1220*/  ISETP.NE.U32.AND.EX P1, PT, RZ, RZ, PT, P1 ;  /* 0x000000ffff00720c */ /* 0x000fce0003f25110 */
[----:B------:R-:W-:Y:S06]  /*1230*/  @!P0 BRA `(.L_x_26) ;  /* 0x0000000000448947 */ /* 0x000fec0003800000 */
[----:B------:R-:W1:Y:S01]  /*1240*/  LDCU.64 UR8, c[0x0][0x3d8] ;  /* 0x00007b00ff0877ac */ /* 0x000e620008000a00 */
[----:B0-----:R-:W-:Y:S01]  /*1250*/  IMAD R9, R24, UR10, RZ ;  /* 0x0000000a18097c24 */ /* 0x001fe2000f8e02ff */
[----:B------:R-:W-:Y:S01]  /*1260*/  MOV R2, R6 ;  /* 0x0000000600027202 */ /* 0x000fe20000000f00 */
[C---:B------:R-:W-:Y:S02]  /*1270*/  VIADD R15, R0.reuse, 0x1 ;  /* 0x00000001000f7836 */ /* 0x040fe40000000000 */
[----:B------:R-:W-:Y:S02]  /*1280*/  HFMA2 R24, -RZ, RZ, 0, 0 ;  /* 0x00000000ff187431 */ /* 0x000fe400000001ff */
[C---:B------:R-:W-:Y:S02]  /*1290*/  IMAD R11, R0.reuse, UR6, R9 ;  /* 0x00000006000b7c24 */ /* 0x040fe4000f8e0209 */
[----:B------:R-:W-:-:S04]  /*12a0*/  IMAD.WIDE.U32 R8, R0, UR10, R2 ;  /* 0x0000000a00087c25 */ /* 0x000fc8000f8e0002 */
[----:B------:R-:W-:-:S04]  /*12b0*/  IMAD.WIDE.U32 R12, R15, UR10, R2 ;  /* 0x0000000a0f0c7c25 */ /* 0x000fc8000f8e0002 */
[----:B------:R-:W-:Y:S02]  /*12c0*/  IMAD.IADD R11, R9, 0x1, R11 ;  /* 0x00000001090b7824 */ /* 0x000fe400078e020b */
[----:B------:R-:W-:Y:S01]  /*12d0*/  IMAD R15, R15, UR6, R13 ;  /* 0x000000060f0f7c24 */ /* 0x000fe2000f8e020d */
[----:B-1----:R-:W-:Y:S01]  /*12e0*/  LEA R10, P0, R8, UR8, 0x3 ;  /* 0x00000008080a7c11 */ /* 0x002fe2000f8018ff */
[----:B------:R-:W-:Y:S01]  /*12f0*/  VIADD R0, R0, 0x2 ;  /* 0x0000000200007836 */ /* 0x000fe20000000000 */
[----:B------:R-:W-:Y:S02]  /*1300*/  LEA R14, P2, R12, UR8, 0x3 ;  /* 0x000000080c0e7c11 */ /* 0x000fe4000f8418ff */
[----:B------:R-:W-:Y:S02]  /*1310*/  LEA.HI.X R11, R8, UR9, R11, 0x3, P0 ;  /* 0x00000009080b7c11 */ /* 0x000fe400080f1c0b */
[----:B------:R-:W-:-:S03]  /*1320*/  LEA.HI.X R15, R12, UR9, R15, 0x3, P2 ;  /* 0x000000090c0f7c11 */ /* 0x000fc600090f1c0f */
[----:B-----5:R1:W-:Y:S04]  /*1330*/  STG.E.64 desc[UR4][R10.64], R4 ;  /* 0x000000040a007986 */ /* 0x0203e8000c101b04 */
[----:B------:R1:W-:Y:S02]  /*1340*/  STG.E.64 desc[UR4][R14.64], R4 ;  /* 0x000000040e007986 */ /* 0x0003e4000c101b04 */
.L_x_26:
[----:B------:R-:W-:Y:S05]  /*1350*/  @P1 EXIT ;  /* 0x000000000000194d */ /* 0x000fea0003800000 */
[----:B------:R-:W2:Y:S01]  /*1360*/  LDCU.64 UR8, c[0x0][0x3d8] ;  /* 0x00007b00ff0877ac */ /* 0x000ea20008000a00 */
[----:B------:R-:W-:Y:S01]  /*1370*/  MOV R2, R6 ;  /* 0x0000000600027202 */ /* 0x000fe20000000f00 */
[----:B------:R-:W-:-:S04]  /*1380*/  IMAD R7, R24, UR10, RZ ;  /* 0x0000000a18077c24 */ /* 0x000fc8000f8e02ff */
[----:B------:R-:W-:-:S04]  /*1390*/  IMAD.WIDE.U32 R2, R0, UR10, R2 ;  /* 0x0000000a00027c25 */ /* 0x000fc8000f8e0002 */
[----:B------:R-:W-:-:S04]  /*13a0*/  IMAD R7, R0, UR6, R7 ;  /* 0x0000000600077c24 */ /* 0x000fc8000f8e0207 */
[----:B------:R-:W-:Y:S01]  /*13b0*/  IMAD.IADD R3, R3, 0x1, R7 ;  /* 0x0000000103037824 */ /* 0x000fe200078e0207 */
[----:B--2---:R-:W-:-:S04]  /*13c0*/  LEA R6, P0, R2, UR8, 0x3 ;  /* 0x0000000802067c11 */ /* 0x004fc8000f8018ff */
[----:B------:R-:W-:-:S05]  /*13d0*/  LEA.HI.X R7, R2, UR9, R3, 0x3, P0 ;  /* 0x0000000902077c11 */ /* 0x000fca00080f1c03 */
[----:B-----5:R-:W-:Y:S01]  /*13e0*/  STG.E.64 desc[UR4][R6.64], R4 ;  /* 0x0000000406007986 */ /* 0x020fe2000c101b04 */
[----:B------:R-:W-:Y:S05]  /*13f0*/  EXIT ;  /* 0x000000000000794d */ /* 0x000fea0003800000 */
        .weak           $__internal_2_$__cuda_sm20_div_u64
        .type           $__internal_2_$__cuda_sm20_div_u64,@function
        .size           $__internal_2_$__cuda_sm20_div_u64,($__internal_3_$__cuda_sm20_rem_u64 - $__internal_2_$__cuda_sm20_div_u64)
$__internal_2_$__cuda_sm20_div_u64:
        /* <DEDUP_REMOVED lines=44> */
[----:B------:R-:W-:-:S03]  /*16c0*/  ISETP.GE.U32.AND P0, PT, R17, UR4, PT ;  /* 0x0000000411007c0c */ /* 0x000fc6000bf06070 */
[----:B------:R-:W-:Y:S01]  /*16d0*/  IMAD.X R19, R13, 0x1, ~R10, P1 ;  /* 0x000000010d137824 */ /* 0x000fe200008e0e0a */
[----:B------:R-:W-:Y:S02]  /*16e0*/  IADD3 R12, P1, PT, R17, -UR4, RZ ;  /* 0x80000004110c7c10 */ /* 0x000fe4000ff3e0ff */
[----:B------:R-:W-:Y:S02]  /*16f0*/  IADD3 R10, P2, PT, R15, 0x1, RZ ;  /* 0x000000010f0a7810 */ /* 0x000fe40007f5e0ff */
[C---:B------:R-:W-:Y:S02]  /*1700*/  ISETP.GE.U32.AND.EX P0, PT, R19.reuse, UR5, PT, P0 ;  /* 0x0000000513007c0c */ /* 0x040fe4000bf06100 */
[----:B------:R-:W-:Y:S02]  /*1710*/  IADD3.X R16, PT, PT, R19, ~UR5, RZ, P1, !PT ;  /* 0x8000000513107c10 */ /* 0x000fe40008ffe4ff */
[----:B------:R-:W-:Y:S02]  /*1720*/  IADD3.X R13, PT, PT, RZ, R14, RZ, P2, !PT ;  /* 0x0000000eff0d7210 */ /* 0x000fe400017fe4ff */
[----:B------:R-:W-:-:S02]  /*1730*/  SEL R12, R12, R17, P0 ;  /* 0x000000110c0c7207 */ /* 0x000fc40000000000 */
[----:B------:R-:W-:Y:S02]  /*1740*/  SEL R11, R10, R15, P0 ;  /* 0x0000000f0a0b7207 */ /* 0x000fe40000000000 */
[----:B------:R-:W-:Y:S02]  /*1750*/  SEL R15, R16, R19, P0 ;  /* 0x00000013100f7207 */ /* 0x000fe40000000000 */
[----:B------:R-:W-:Y:S02]  /*1760*/  SEL R10, R13, R14, P0 ;  /* 0x0000000e0d0a7207 */ /* 0x000fe40000000000 */
[----:B------:R-:W-:Y:S02]  /*1770*/  ISETP.GE.U32.AND P0, PT, R12, UR4, PT ;  /* 0x000000040c007c0c */ /* 0x000fe4000bf06070 */
[----:B------:R-:W-:Y:S02]  /*1780*/  IADD3 R14, P2, PT, R11, 0x1, RZ ;  /* 0x000000010b0e7810 */ /* 0x000fe40007f5e0ff */
[----:B------:R-:W-:-:S02]  /*1790*/  ISETP.GE.U32.AND.EX P0, PT, R15, UR5, PT, P0 ;  /* 0x000000050f007c0c */ /* 0x000fc4000bf06100 */
[----:B------:R-:W-:Y:S01]  /*17a0*/  ISETP.NE.U32.AND P1, PT, RZ, UR4, PT ;  /* 0x00000004ff007c0c */ /* 0x000fe2000bf25070 */
[----:B------:R-:W-:Y:S01]  /*17b0*/  IMAD.X R15, RZ, RZ, R10, P2 ;  /* 0x000000ffff0f7224 */ /* 0x000fe200010e060a */
[----:B------:R-:W-:Y:S01]  /*17c0*/  SEL R14, R14, R11, P0 ;  /* 0x0000000b0e0e7207 */ /* 0x000fe20000000000 */
[----:B------:R-:W-:Y:S01]  /*17d0*/  IMAD.MOV.U32 R11, RZ, RZ, 0x0 ;  /* 0x00000000ff0b7424 */ /* 0x000fe200078e00ff */
[----:B------:R-:W-:Y:S02]  /*17e0*/  ISETP.NE.AND.EX P1, PT, RZ, UR5, PT, P1 ;  /* 0x00000005ff007c0c */ /* 0x000fe4000bf25310 */
[----:B------:R-:W-:Y:S02]  /*17f0*/  SEL R15, R15, R10, P0 ;  /* 0x0000000a0f0f7207 */ /* 0x000fe40000000000 */
[----:B------:R-:W-:Y:S02]  /*1800*/  MOV R10, R8 ;  /* 0x00000008000a7202 */ /* 0x000fe40000000f00 */
[----:B------:R-:W-:-:S02]  /*1810*/  SEL R14, R14, 0xffffffff, P1 ;  /* 0xffffffff0e0e7807 */ /* 0x000fc40000800000 */
[----:B------:R-:W-:Y:S01]  /*1820*/  SEL R15, R15, 0xffffffff, P1 ;  /* 0xffffffff0f0f7807 */ /* 0x000fe20000800000 */
[----:B------:R-:W-:Y:S06]  /*1830*/  RET.REL.NODEC R10 `(transpose_and_broadcast_filters_f64) ;  /* 0xffffffe40af07950 */ /* 0x000fec0003c3ffff */
        .weak           $__internal_3_$__cuda_sm20_rem_u64
        .type           $__internal_3_$__cuda_sm20_rem_u64,@function
        .size           $__internal_3_$__cuda_sm20_rem_u64,(.L_x_135 - $__internal_3_$__cuda_sm20_rem_u64)
$__internal_3_$__cuda_sm20_rem_u64:
        /* <DEDUP_REMOVED lines=64> */
[----:B------:R-:W-:Y:S06]  /*1c40*/  RET.REL.NODEC R16 `(transpose_and_broadcast_filters_f64) ;  /* 0xffffffe010ec7950 */ /* 0x000fec0003c3ffff */
.L_x_27:
        /* <DEDUP_REMOVED lines=11> */
.L_x_135:


//--------------------- .text.unfold_output_into_patches_f64 --------------------------
	.section	.text.unfold_output_into_patches_f64,"ax",@progbits
	.align	128
        .global         unfold_output_into_patches_f64
        .type           unfold_output_into_patches_f64,@function
        .size           unfold_output_into_patches_f64,(.L_x_137 - unfold_output_into_patches_f64)
        .other          unfold_output_into_patches_f64,@"STO_CUDA_ENTRY STV_DEFAULT"
unfold_output_into_patches_f64:
.text.unfold_output_into_patches_f64:
[----:B------:R-:W-:Y:S01]  /*0000*/  LDC R1, c[0x0][0x37c] ;  /* 0x0000df00ff017b82 */ /* 0x000fe20000000800 */
[----:B------:R-:W0:Y:S01]  /*0010*/  LDCU.64 UR8, c[0x0][0x3a8] ;  /* 0x00007500ff0877ac */ /* 0x000e220008000a00 */
[----:B------:R-:W1:Y:S06]  /*0020*/  S2R R13, SR_TID.X ;  /* 0x00000000000d7919 */ /* 0x000e6c0000002100 */
[----:B------:R-:W1:Y:S01]  /*0030*/  S2UR UR10, SR_CTAID.X ;  /* 0x00000000000a79c3 */ /* 0x000e620000002500 */
[----:B------:R-:W0:Y:S07]  /*0040*/  LDCU.128 UR12, c[0x0][0x390] ;  /* 0x00007200ff0c77ac */ /* 0x000e2e0008000c00 */
[----:B------:R-:W1:Y:S01]  /*0050*/  LDC R12, c[0x0][0x360] ;  /* 0x0000d800ff0c7b82 */ /* 0x000e620000000800 */
[----:B0-----:R-:W-:-:S02]  /*0060*/  UIMAD UR6, UR15, UR8, URZ ;  /* 0x000000080f0672a4 */ /* 0x001fc4000f8e02ff */
[----:B------:R-:W-:Y:S02]  /*0070*/  UIMAD.WIDE.U32 UR4, UR14, UR8, URZ ;  /* 0x000000080e0472a5 */ /* 0x000fe4000f8e00ff */
[----:B------:R-:W-:Y:S01]  /*0080*/  UIMAD UR6, UR14, UR9, UR6 ;  /* 0x000000090e0672a4 */ /* 0x000fe2000f8e0206 */
[----:B------:R-:W0:Y:S03]  /*0090*/  LDCU.64 UR8, c[0x0][0x3b0] ;  /* 0x00007600ff0877ac */ /* 0x000e260008000a00 */
[----:B------:R-:W-:Y:S02]  /*00a0*/  UIADD3 UR5, UPT, UPT, UR5, UR6, URZ ;  /* 0x0000000605057290 */ /* 0x000fe4000fffe0ff */
[----:B------:R-:W-:Y:S01]  /*00b0*/  UIMAD.WIDE.U32 UR6, UR4, UR12, URZ ;  /* 0x0000000c040672a5 */ /* 0x000fe2000f8e00ff */
[----:B-1----:R-:W-:Y:S01]  /*00c0*/  IMAD R12, R12, UR10, R13 ;  /* 0x0000000a0c0c7c24 */ /* 0x002fe2000f8e020d */
[----:B------:R-:W-:-:S04]  /*00d0*/  UIMAD UR5, UR5, UR12, URZ ;  /* 0x0000000c050572a4 */ /* 0x000fc8000f8e02ff */
[----:B------:R-:W-:-:S04]  /*00e0*/  UIMAD UR4, UR4, UR13, UR5 ;  /* 0x0000000d040472a4 */ /* 0x000fc8000f8e0205 */
[----:B------:R-:W-:-:S04]  /*00f0*/  UIADD3 UR4, UPT, UPT, UR7, UR4, URZ ;  /* 0x0000000407047290 */ /* 0x000fc8000fffe0ff */
[----:B------:R-:W-:Y:S02]  /*0100*/  UIMAD UR7, UR4, UR12, URZ ;  /* 0x0000000c040772a4 */ /* 0x000fe4000f8e02ff */
[----:B------:R-:W-:Y:S02]  /*0110*/  UIMAD.WIDE.U32 UR4, UR6, UR12, URZ ;  /* 0x0000000c060472a5 */ /* 0x000fe4000f8e00ff */
[----:B------:R-:W-:Y:S01]  /*0120*/  UIMAD UR7, UR6, UR13, UR7 ;  /* 0x0000000d060772a4 */ /* 0x000fe2000f8e0207 */
[----:B------:R-:W1:Y:S03]  /*0130*/  LDCU.64 UR12, c[0x0][0x3c0] ;  /* 0x00007800ff0c77ac */ /* 0x000e660008000a00 */
[----:B------:R-:W-:Y:S02]  /*0140*/  UIADD3 UR5, UPT, UPT, UR5, UR7, URZ ;  /* 0x0000000705057290 */ /* 0x000fe4000fffe0ff */
[----:B0-----:R-:W-:-:S02]  /*0150*/  UIMAD.WIDE.U32 UR6, UR4, UR8, URZ ;  /* 0x00000008040672a5 */ /* 0x001fc4000f8e00ff */
[----:B------:R-:W-:-:S04]  /*0160*/  UIMAD UR5, UR5, UR8, URZ ;  /* 0x00000008050572a4 */ /* 0x000fc8000f8e02ff */
[----:B------:R-:W-:-:S04]  /*0170*/  UIMAD UR4, UR4, UR9, UR5 ;  /* 0x00000009040472a4 */ /* 0x000fc8000f8e0205 */
[----:B------:R-:W-:Y:S02]  /*0180*/  UIADD3 UR4, UPT, UPT, UR7, UR4, URZ ;  /* 0x0000000407047290 */ /* 0x000fe4000fffe0ff */
[----:B-1----:R-:W-:Y:S02]  /*0190*/  UIMAD.WIDE.U32 UR8, UR6, UR12, URZ ;  /* 0x0000000c060872a5 */ /* 0x002fe4000f8e00ff */
[----:B------:R-:W-:-:S04]  /*01a0*/  UIMAD UR4, UR4, UR12, URZ ;  /* 0x0000000c040472a4 */ /* 0x000fc8000f8e02ff */
[----:B------:R-:W-:Y:S01]  /*01b0*/  UIMAD UR4, UR6, UR13, UR4 ;  /* 0x0000000d060472a4 */ /* 0x000fe2000f8e0204 */
[----:B------:R-:W-:-:S03]  /*01c0*/  ISETP.LT.U32.AND P0, PT, R12, UR8, PT ;  /* 0x000000080c007c0c */ /* 0x000fc6000bf01070 */
[----:B------:R-:W-:-:S06]  /*01d0*/  UIADD3 UR4, UPT, UPT, UR9, UR4, URZ ;  /* 0x0000000409047290 */ /* 0x000fcc000fffe0ff */
[----:B------:R-:W-:-:S05]  /*01e0*/  IMAD.U32 R0, RZ, RZ, UR4 ;  /* 0x00000004ff007e24 */ /* 0x000fca000f8e00ff */
[----:B------:R-:W-:-:S13]  /*01f0*/  ISETP.GT.U32.AND.EX P0, PT, R0, RZ, PT, P0 ;  /* 0x000000ff0000720c */ /* 0x000fda0003f04100 */
[----:B------:R-:W-:Y:S05]  /*0200*/  @!P0 EXIT ;  /* 0x000000000000894d */ /* 0x000fea0003800000 */
[----:B------:R-:W-:-:S09]  /*0210*/  UISETP.NE.U32.AND UP0, UPT, UR13, URZ, UPT ;  /* 0x000000ff0d00728c */ /* 0x000fd2000bf05070 */
[----:B------:R-:W-:Y:S05]  /*0220*/  BRA.U UP0, `(.L_x_28) ;  /* 0x00000001005c7547 */ /* 0x000fea000b800000 */
[----:B------:R-:W0:Y:S01]  /*0230*/  I2F.U32.RP R0, UR12 ;  /* 0x0000000c00007d06 */ /* 0x000e220008209000 */
        /* <DEDUP_REMOVED lines=22> */
.L_x_28:
[----:B------:R-:W0:Y:S01]  /*03a0*/  LDCU.64 UR4, c[0x0][0x3c0] ;  /* 0x00007800ff0477ac */ /* 0x000e220008000a00 */
[----:B------:R-:W-:Y:S01]  /*03b0*/  HFMA2 R8, -RZ, RZ, 0, 0 ;  /* 0x00000000ff087431 */ /* 0x000fe200000001ff */
[----:B------:R-:W-:Y:S02]  /*03c0*/  MOV R10, R12 ;  /* 0x0000000c000a7202 */ /* 0x000fe40000000f00 */
[----:B------:R-:W-:Y:S01]  /*03d0*/  MOV R3, 0x410 ;  /* 0x0000041000037802 */ /* 0x000fe20000000f00 */
[----:B0-----:R-:W-:Y:S02]  /*03e0*/  IMAD.U32 R7, RZ, RZ, UR4 ;  /* 0x00000004ff077e24 */ /* 0x001fe4000f8e00ff */
[----:B------:R-:W-:-:S07]  /*03f0*/  IMAD.U32 R6, RZ, RZ, UR5 ;  /* 0x00000005ff067e24 */ /* 0x000fce000f8e00ff */
[----:B------:R-:W-:Y:S05]  /*0400*/  CALL.REL.NOINC `($__internal_4_$__cuda_sm20_div_u64) ;  /* 0x0000001800747944 */ /* 0x000fea0003c00000 */
[----:B------:R-:W0:Y:S01]  /*0410*/  LDCU.64 UR4, c[0x0][0x3c0] ;  /* 0x00007800ff0477ac */ /* 0x000e220008000a00 */
[----:B------:R-:W-:Y:S01]  /*0420*/  IADD3 R5, P0, PT, RZ, -R8, RZ ;  /* 0x80000008ff057210 */ /* 0x000fe20007f1e0ff */
[----:B------:R-:W-:Y:S02]  /*0430*/  IMAD.MOV.U32 R13, RZ, RZ, RZ ;  /* 0x000000ffff0d7224 */ /* 0x000fe400078e00ff */
[----:B------:R-:W-:Y:S02]  /*0440*/  IMAD.MOV.U32 R4, RZ, RZ, R8 ;  /* 0x000000ffff047224 */ /* 0x000fe400078e0008 */
[----:B------:R-:W-:-:S04]  /*0450*/  IMAD.X R0, RZ, RZ, ~R9, P0 ;  /* 0x000000ffff007224 */ /* 0x000fc800000e0e09 */
[----:B0-----:R-:W-:Y:S02]  /*0460*/  IMAD R0, R0, UR4, RZ ;  /* 0x0000000400007c24 */ /* 0x001fe4000f8e02ff */
[----:B------:R-:W-:-:S04]  /*0470*/  IMAD.WIDE.U32 R2, R5, UR4, R12 ;  /* 0x0000000405027c25 */ /* 0x000fc8000f8e000c */
[----:B------:R-:W-:-:S05]  /*0480*/  IMAD R5, R5, UR5, R0 ;  /* 0x0000000505057c24 */ /* 0x000fca000f8e0200 */
[----:B------:R-:W-:Y:S01]  /*0490*/  IADD3 R0, PT, PT, R3, R5, RZ ;  /* 0x0000000503007210 */ /* 0x000fe20007ffe0ff */
[----:B------:R-:W-:-:S07]  /*04a0*/  IMAD.MOV.U32 R5, RZ, RZ, R9 ;  /* 0x000000ffff057224 */ /* 0x000fce00078e0009 */
.L_x_29:
[----:B------:R-:W0:Y:S02]  /*04b0*/  LDCU UR4, c[0x0][0x3b4] ;  /* 0x00007680ff0477ac */ /* 0x000e240008000800 */
[----:B0-----:R-:W-:-:S09]  /*04c0*/  UISETP.NE.U32.AND UP0, UPT, UR4, URZ, UPT ;  /* 0x000000ff0400728c */ /* 0x001fd2000bf05070 */
[----:B------:R-:W-:Y:S05]  /*04d0*/  BRA.U UP0, `(.L_x_30) ;  /* 0x0000000100607547 */ /* 0x000fea000b800000 */
[----:B------:R-:W0:Y:S01]  /*04e0*/  LDCU UR4, c[0x0][0x3b0] ;  /* 0x00007600ff0477ac */ /* 0x000e220008000800 */
[----:B------:R-:W-:Y:S01]  /*04f0*/  IMAD.MOV.U32 R23, RZ, RZ, RZ ;  /* 0x000000ffff177224 */ /* 0x000fe200078e00ff */
[----:B------:R-:W-:Y:S01]  /*0500*/  MOV R15, RZ ;  /* 0x000000ff000f7202 */ /* 0x000fe20000000f00 */
        /* <DEDUP_REMOVED lines=15> */
[----:B------:R-:W-:-:S13]  /*0600*/  ISETP.GE.U32.AND P1, PT, R5, UR4, PT ;  /* 0x0000000405007c0c */ /* 0x000fda000bf26070 */
[----:B------:R-:W-:Y:S02]  /*0610*/  @P1 IADD3 R14, PT, PT, R14, 0x1, RZ ;  /* 0x000000010e0e1810 */ /* 0x000fe40007ffe0ff */
[----:B------:R-:W-:-:S05]  /*0620*/  @!P2 LOP3.LUT R14, RZ, UR4, RZ, 0x33, !PT ;  /* 0x00000004ff0eac12 */ /* 0x000fca000f8e33ff */
[----:B------:R-:W-:-:S04]  /*0630*/  IMAD.MOV R17, RZ, RZ, -R14 ;  /* 0x000000ffff117224 */ /* 0x000fc800078e0a0e */
[----:B------:R-:W-:Y:S01]  /*0640*/  IMAD R17, R17, UR4, R4 ;  /* 0x0000000411117c24 */ /* 0x000fe2000f8e0204 */
[----:B------:R-:W-:Y:S06]  /*0650*/  BRA `(.L_x_31) ;  /* 0x0000000000447947 */ /* 0x000fec0003800000 */
.L_x_30:
[----:B------:R-:W0:Y:S01]  /*0660*/  LDCU.64 UR4, c[0x0][0x3b0] ;  /* 0x00007600ff0477ac */ /* 0x000e220008000a00 */
[----:B------:R-:W-:Y:S01]  /*0670*/  IMAD.MOV.U32 R10, RZ, RZ, R4 ;  /* 0x000000ffff0a7224 */ /* 0x000fe200078e0004 */
[----:B------:R-:W-:Y:S01]  /*0680*/  MOV R3, 0x6d0 ;  /* 0x000006d000037802 */ /* 0x000fe20000000f00 */
[----:B------:R-:W-:Y:S02]  /*0690*/  IMAD.MOV.U32 R8, RZ, RZ, R5 ;  /* 0x000000ffff087224 */ /* 0x000fe400078e0005 */
[----:B0-----:R-:W-:Y:S01]  /*06a0*/  IMAD.U32 R7, RZ, RZ, UR4 ;  /* 0x00000004ff077e24 */ /* 0x001fe2000f8e00ff */
[----:B------:R-:W-:-:S07]  /*06b0*/  MOV R6, UR5 ;  /* 0x0000000500067c02 */ /* 0x000fce0008000f00 */
[----:B------:R-:W-:Y:S05]  /*06c0*/  CALL.REL.NOINC `($__internal_4_$__cuda_sm20_div_u64) ;  /* 0x0000001400c47944 */ /* 0x000fea0003c00000 */
[----:B------:R-:W0:Y:S01]  /*06d0*/  LDCU.64 UR4, c[0x0][0x3b0] ;  /* 0x00007600ff0477ac */ /* 0x000e220008000a00 */
[----:B------:R-:W-:Y:S01]  /*06e0*/  IADD3 R6, P0, PT, RZ, -R8, RZ ;  /* 0x80000008ff067210 */ /* 0x000fe20007f1e0ff */
[----:B------:R-:W-:Y:S01]  /*06f0*/  IMAD.MOV.U32 R14, RZ, RZ, R8 ;  /* 0x000000ffff0e7224 */ /* 0x000fe200078e0008 */
[----:B------:R-:W-:-:S03]  /*0700*/  MOV R15, R9 ;  /* 0x00000009000f7202 */ /* 0x000fc60000000f00 */
[----:B------:R-:W-:-:S04]  /*0710*/  IMAD.X R3, RZ, RZ, ~R9, P0 ;  /* 0x000000ffff037224 */ /* 0x000fc800000e0e09 */
[----:B0-----:R-:W-:Y:S02]  /*0720*/  IMAD R3, R3, UR4, RZ ;  /* 0x0000000403037c24 */ /* 0x001fe4000f8e02ff */
[----:B------:R-:W-:-:S04]  /*0730*/  IMAD.WIDE.U32 R4, R6, UR4, R4 ;  /* 0x0000000406047c25 */ /* 0x000fc8000f8e0004 */
[----:B------:R-:W-:Y:S01]  /*0740*/  IMAD R3, R6, UR5, R3 ;  /* 0x0000000506037c24 */ /* 0x000fe2000f8e0203 */
[----:B------:R-:W-:-:S03]  /*0750*/  MOV R17, R4 ;  /* 0x0000000400117202 */ /* 0x000fc60000000f00 */
[----:B------:R-:W-:-:S07]  /*0760*/  IMAD.IADD R23, R5, 0x1, R3 ;  /* 0x0000000105177824 */ /* 0x000fce00078e0203 */
.L_x_31:
[----:B------:R-:W0:Y:S02]  /*0770*/  LDCU UR5, c[0x0][0x394] ;  /* 0x00007280ff0577ac */ /* 0x000e240008000800 */
[----:B0-----:R-:W-:-:S09]  /*0780*/  UISETP.NE.U32.AND UP0, UPT, UR5, URZ, UPT ;  /* 0x000000ff0500728c */ /* 0x001fd2000bf05070 */
[----:B------:R-:W-:Y:S05]  /*0790*/  BRA.U UP0, `(.L_x_32) ;  /* 0x0000000100607547 */ /* 0x000fea000b800000 */
[----:B------:R-:W0:Y:S01]  /*07a0*/  LDCU UR4, c[0x0][0x390] ;  /* 0x00007200ff0477ac */ /* 0x000e220008000800 */
[----:B------:R-:W-:Y:S01]  /*07b0*/  MOV R15, RZ ;  /* 0x000000ff000f7202 */ /* 0x000fe20000000f00 */
[----:B0-----:R-:W0:Y:S01]  /*07c0*/  I2F.U32.RP R3, UR4 ;  /* 0x0000000400037d06 */ /* 0x001e220008209000 */
[----:B------:R-:W-:-:S07]  /*07d0*/  ISETP.NE.U32.AND P2, PT, RZ, UR4, PT ;  /* 0x00000004ff007c0c */ /* 0x000fce000bf45070 */
[----:B0-----:R-:W0:Y:S02]  /*07e0*/  MUFU.RCP R3, R3 ;  /* 0x0000000300037308 */ /* 0x001e240000001000 */
[----:B0-----:R-:W-:-:S06]  /*07f0*/  VIADD R4, R3, 0xffffffe ;  /* 0x0ffffffe03047836 */ /* 0x001fcc0000000000 */
[----:B------:R0:W1:Y:S02]  /*0800*/  F2I.FTZ.U32.TRUNC.NTZ R5, R4 ;  /* 0x0000000400057305 */ /* 0x000064000021f000 */
[----:B0-----:R-:W-:Y:S02]  /*0810*/  HFMA2 R4, -RZ, RZ, 0, 0 ;  /* 0x00000000ff047431 */ /* 0x001fe400000001ff */
[----:B-1----:R-:W-:-:S04]  /*0820*/  IMAD R6, R5, UR4, RZ ;  /* 0x0000000405067c24 */ /* 0x002fc8000f8e02ff */
[----:B------:R-:W-:-:S04]  /*0830*/  IMAD.MOV R7, RZ, RZ, -R6 ;  /* 0x000000ffff077224 */ /* 0x000fc800078e0a06 */
[----:B------:R-:W-:-:S06]  /*0840*/  IMAD.HI.U32 R5, R5, R7, R4 ;  /* 0x0000000705057227 */ /* 0x000fcc00078e0004 */
[----:B------:R-:W-:-:S04]  /*0850*/  IMAD.HI.U32 R6, R5, R14, RZ ;  /* 0x0000000e05067227 */ /* 0x000fc800078e00ff */
[----:B------:R-:W-:-:S04]  /*0860*/  IMAD.MOV R5, RZ, RZ, -R6 ;  /* 0x000000ffff057224 */ /* 0x000fc800078e0a06 */
[----:B------:R-:W-:-:S05]  /*0870*/  IMAD R5, R5, UR4, R14 ;  /* 0x0000000405057c24 */ /* 0x000fca000f8e020e */
[----:B------:R-:W-:-:S13]  /*0880*/  ISETP.GE.U32.AND P0, PT, R5, UR4, PT ;  /* 0x0000000405007c0c */ /* 0x000fda000bf06070 */
[----:B------:R-:W-:Y:S01]  /*0890*/  @P0 VIADD R5, R5, -UR4 ;  /* 0x8000000405050c36 */ /* 0x000fe20008000000 */
[----:B------:R-:W-:-:S04]  /*08a0*/  @P0 IADD3 R6, PT, PT, R6, 0x1, RZ ;  /* 0x0000000106060810 */ /* 0x000fc80007ffe0ff */
[----:B------:R-:W-:-:S13]  /*08b0*/  ISETP.GE.U32.AND P1, PT, R5, UR4, PT ;  /* 0x0000000405007c0c */ /* 0x000fda000bf26070 */
[----:B------:R-:W-:Y:S01]  /*08c0*/  @P1 VIADD R6, R6, 0x1 ;  /* 0x0000000106061836 */ /* 0x000fe20000000000 */
[----:B------:R-:W-:-:S04]  /*08d0*/  @!P2 LOP3.LUT R6, RZ, UR4, RZ, 0x33, !PT ;  /* 0x00000004ff06ac12 */ /* 0x000fc8000f8e33ff */
[----:B------:R-:W-:-:S05]  /*08e0*/  IADD3 R5, PT, PT, -R6, RZ, RZ ;  /* 0x000000ff06057210 */ /* 0x000fca0007ffe1ff */
[----:B------:R-:W-:Y:S02]  /*08f0*/  IMAD R5, R5, UR4, R14 ;  /* 0x0000000405057c24 */ /* 0x000fe4000f8e020e */
[----:B------:R-:W-:Y:S01]  /*0900*/  IMAD.MOV.U32 R14, RZ, RZ, R6 ;  /* 0x000000ffff0e7224 */ /* 0x000fe200078e0006 */
[----:B------:R-:W-:Y:S06]  /*0910*/  BRA `(.L_x_33) ;  /* 0x00000000004c7947 */ /* 0x000fec0003800000 */
.L_x_32:
[----:B------:R-:W0:Y:S01]  /*0920*/  LDCU.64 UR4, c[0x0][0x390] ;  /* 0x00007200ff0477ac */ /* 0x000e220008000a00 */
[----:B------:R-:W-:Y:S01]  /*0930*/  IMAD.MOV.U32 R10, RZ, RZ, R14 ;  /* 0x000000ffff0a7224 */ /* 0x000fe200078e000e */
[----:B------:R-:W-:Y:S02]  /*0940*/  MOV R8, R15 ;  /* 0x0000000f00087202 */ /* 0x000fe40000000f00 */
[----:B------:R-:W-:Y:S02]  /*0950*/  MOV R3, 0x990 ;  /* 0x0000099000037802 */ /* 0x000fe40000000f00 */
[----:B0-----:R-:W-:Y:S01]  /*0960*/  MOV R7, UR4 ;  /* 0x0000000400077c02 */ /* 0x001fe20008000f00 */
[----:B------:R-:W-:-:S07]  /*0970*/  IMAD.U32 R6, RZ, RZ, UR5 ;  /* 0x00000005ff067e24 */ /* 0x000fce000f8e00ff */
[----:B------:R-:W-:Y:S05]  /*0980*/  CALL.REL.NOINC `($__internal_4_$__cuda_sm20_div_u64) ;  /* 0x0000001400147944 */ /* 0x000fea0003c00000 */
[----:B------:R-:W0:Y:S01]  /*0990*/  LDCU.64 UR4, c[0x0][0x390] ;  /* 0x00007200ff0477ac */ /* 0x000e220008000a00 */
[----:B------:R-:W-:Y:S01]  /*09a0*/  IADD3 R4, P0, PT, RZ, -R8, RZ ;  /* 0x80000008ff047210 */ /* 0x000fe20007f1e0ff */
[----:B------:R-:W-:Y:S01]  /*09b0*/  IMAD.MOV.U32 R7, RZ, RZ, R15 ;  /* 0x000000ffff077224 */ /* 0x000fe200078e000f */
[----:B------:R-:W-:Y:S01]  /*09c0*/  MOV R6, R14 ;  /* 0x0000000e00067202 */ /* 0x000fe20000000f00 */
[--C-:B------:R-:W-:Y:S01]  /*09d0*/  IMAD.MOV.U32 R15, RZ, RZ, R9.reuse ;  /* 0x000000ffff0f7224 */ /* 0x100fe200078e0009 */
[----:B------:R-:W-:Y:S01]  /*09e0*/  MOV R14, R8 ;  /* 0x00000008000e7202 */ /* 0x000fe20000000f00 */
[----:B------:R-:W-:-:S04]  /*09f0*/  IMAD.X R3, RZ, RZ, ~R9, P0 ;  /* 0x000000ffff037224 */ /* 0x000fc800000e0e09 */
[----:B0-----:R-:W-:Y:S02]  /*0a00*/  IMAD R3, R3, UR4, RZ ;  /* 0x0000000403037c24 */ /* 0x001fe4000f8e02ff */
[----:B------:R-:W-:-:S04]  /*0a10*/  IMAD.WIDE.U32 R6, R4, UR4, R6 ;  /* 0x0000000404067c25 */ /* 0x000fc8000f8e0006 */
[----:B------:R-:W-:Y:S01]  /*0a20*/  IMAD R3, R4, UR5, R3 ;  /* 0x0000000504037c24 */ /* 0x000fe2000f8e0203 */
[----:B------:R-:W-:-:S03]  /*0a30*/  MOV R5, R6 ;  /* 0x0000000600057202 */ /* 0x000fc60000000f00 */
[----:B------:R-:W-:-:S07]  /*0a40*/  IMAD.IADD R4, R7, 0x1, R3 ;  /* 0x0000000107047824 */ /* 0x000fce00078e0203 */
.L_x_33:
[----:B------:R-:W-:-:S09]  /*0a50*/  UISETP.NE.U32.AND UP0, UPT, UR5, URZ, UPT ;  /* 0x000000ff0500728c */ /* 0x000fd2000bf05070 */
[----:B------:R-:W-:Y:S05]  /*0a60*/  BRA.U UP0, `(.L_x_34) ;  /* 0x0000000100607547 */ /* 0x000fea000b800000 */
[----:B------:R-:W0:Y:S01]  /*0a70*/  I2F.U32.RP R8, UR4 ;  /* 0x0000000400087d06 */ /* 0x000e220008209000 */
[----:B------:R-:W-:Y:S01]  /*0a80*/  HFMA2 R6, -RZ, RZ, 0, 0 ;  /* 0x00000000ff067431 */ /* 0x000fe200000001ff */
[----:B------:R-:W-:Y:S01]  /*0a90*/  ISETP.NE.U32.AND P2, PT, RZ, UR4, PT ;  /* 0x00000004ff007c0c */ /* 0x000fe2000bf45070 */
[----:B------:R-:W-:Y:S01]  /*0aa0*/  HFMA2 R15, -RZ, RZ, 0, 0 ;  /* 0x00000000ff0f7431 */ /* 0x000fe200000001ff */
[----:B------:R-:W-:-:S04]  /*0ab0*/  MOV R16, RZ ;  /* 0x000000ff00107202 */ /* 0x000fc80000000f00 */
[----:B0-----:R-:W0:Y:S02]  /*0ac0*/  MUFU.RCP R8, R8 ;  /* 0x0000000800087308 */ /* 0x001e240000001000 */
[----:B0-----:R-:W-:-:S06]  /*0ad0*/  IADD3 R9, PT, PT, R8, 0xffffffe, RZ ;  /* 0x0ffffffe08097810 */ /* 0x001fcc0007ffe0ff */
[----:B------:R-:W0:Y:S02]  /*0ae0*/  F2I.FTZ.U32.TRUNC.NTZ R7, R9 ;  /* 0x0000000900077305 */ /* 0x000e24000021f000 */
[----:B0-----:R-:W-:-:S04]  /*0af0*/  IMAD.MOV R3, RZ, RZ, -R7 ;  /* 0x000000ffff037224 */ /* 0x001fc800078e0a07 */
        /* <DEDUP_REMOVED lines=9> */
[----:B------:R-:W-:Y:S02]  /*0b90*/  @P1 IADD3 R3, PT, PT, R3, 0x1, RZ ;  /* 0x0000000103031810 */ /* 0x000fe40007ffe0ff */
[----:B------:R-:W-:-:S05]  /*0ba0*/  @!P2 LOP3.LUT R3, RZ, UR4, RZ, 0x33, !PT ;  /* 0x00000004ff03ac12 */ /* 0x000fca000f8e33ff */
[----:B------:R-:W-:-:S04]  /*0bb0*/  IMAD.MOV R7, RZ, RZ, -R3 ;  /* 0x000000ffff077224 */ /* 0x000fc800078e0a03 */
[----:B------:R-:W-:Y:S02]  /*0bc0*/  IMAD R24, R7, UR4, R14 ;  /* 0x0000000407187c24 */ /* 0x000fe4000f8e020e */
[----:B------:R-:W-:Y:S01]  /*0bd0*/  IMAD.MOV.U32 R14, RZ, RZ, R3 ;  /* 0x000000ffff0e7224 */ /* 0x000fe200078e0003 */
[----:B------:R-:W-:Y:S06]  /*0be0*/  BRA `(.L_x_35) ;  /* 0x0000000000487947 */ /* 0x000fec0003800000 */
.L_x_34:
        /* <DEDUP_REMOVED lines=11> */
[----:B------:R-:W-:Y:S01]  /*0ca0*/  IMAD.MOV.U32 R14, RZ, RZ, R8 ;  /* 0x000000ffff0e7224 */ /* 0x000fe200078e0008 */
[----:B------:R-:W-:Y:S01]  /*0cb0*/  MOV R15, R9 ;  /* 0x00000009000f7202 */ /* 0x000fe20000000f00 */
[----:B------:R-:W-:-:S04]  /*0cc0*/  IMAD.X R6, RZ, RZ, ~R9, P0 ;  /* 0x000000ffff067224 */ /* 0x000fc800000e0e09 */
[----:B0-----:R-:W-:Y:S02]  /*0cd0*/  IMAD R6, R6, UR4, RZ ;  /* 0x0000000406067c24 */ /* 0x001fe4000f8e02ff */
[----:B------:R-:W-:-:S04]  /*0ce0*/  IMAD.WIDE.U32 R24, R3, UR4, R24 ;  /* 0x0000000403187c25 */ /* 0x000fc8000f8e0018 */
[----:B------:R-:W-:-:S05]  /*0cf0*/  IMAD R3, R3, UR5, R6 ;  /* 0x0000000503037c24 */ /* 0x000fca000f8e0206 */
[----:B------:R-:W-:-:S07]  /*0d00*/  IADD3 R16, PT, PT, R3, R25, RZ ;  /* 0x0000001903107210 */ /* 0x000fce0007ffe0ff */
.L_x_35:
[----:B------:R-:W0:Y:S02]  /*0d10*/  LDCU UR4, c[0x0][0x3ac] ;  /* 0x00007580ff0477ac */ /* 0x000e240008000800 */
[----:B0-----:R-:W-:-:S09]  /*0d20*/  UISETP.NE.U32.AND UP0, UPT, UR4, URZ, UPT ;  /* 0x000000ff0400728c */ /* 0x001fd2000bf05070 */
[----:B------:R-:W-:Y:S05]  /*0d30*/  BRA.U UP0, `(.L_x_36) ;  /* 0x0000000100607547 */ /* 0x000fea000b800000 */
[----:B------:R-:W0:Y:S01]  /*0d40*/  LDCU UR4, c[0x0][0x3a8] ;  /* 0x00007500ff0477ac */ /* 0x000e220008000800 */
[----:B------:R-:W-:Y:S02]  /*0d50*/  HFMA2 R19, -RZ, RZ, 0, 0 ;  /* 0x00000000ff137431 */ /* 0x000fe400000001ff */
[----:B------:R-:W-:Y:S01]  /*0d60*/  IMAD.MOV.U32 R22, RZ, RZ, RZ ;  /* 0x000000ffff167224 */ /* 0x000fe200078e00ff */
[----:B0-----:R-:W0:Y:S01]  /*0d70*/  I2F.U32.RP R3, UR4 ;  /* 0x0000000400037d06 */ /* 0x001e220008209000 */
        /* <DEDUP_REMOVED lines=8> */
[----:B------:R-:W-:-:S05]  /*0e00*/  IMAD.HI.U32 R18, R7, R14, RZ ;  /* 0x0000000e07127227 */ /* 0x000fca00078e00ff */
[----:B------:R-:W-:-:S05]  /*0e10*/  IADD3 R7, PT, PT, -R18, RZ, RZ ;  /* 0x000000ff12077210 */ /* 0x000fca0007ffe1ff */
        /* <DEDUP_REMOVED lines=8> */
[----:B------:R-:W-:Y:S01]  /*0ea0*/  IMAD R25, R25, UR4, R14 ;  /* 0x0000000419197c24 */ /* 0x000fe2000f8e020e */
[----:B------:R-:W-:Y:S06]  /*0eb0*/  BRA `(.L_x_37) ;  /* 0x00000000004c7947 */ /* 0x000fec0003800000 */
.L_x_36:
        /* <DEDUP_REMOVED lines=19> */
.L_x_37:
        /* <DEDUP_REMOVED lines=8> */
[----:B0-----:R-:W-:-:S06]  /*1070*/  IADD3 R6, PT, PT, R3, 0xffffffe, RZ ;  /* 0x0ffffffe03067810 */ /* 0x001fcc0007ffe0ff */
[----:B------:R0:W1:Y:S02]  /*1080*/  F2I.FTZ.U32.TRUNC.NTZ R7, R6 ;  /* 0x0000000600077305 */ /* 0x000064000021f000 */
[----:B0-----:R-:W-:Y:S02]  /*1090*/  HFMA2 R6, -RZ, RZ, 0, 0 ;  /* 0x00000000ff067431 */ /* 0x001fe400000001ff */
[----:B-1----:R-:W-:-:S04]  /*10a0*/  IMAD.MOV R9, RZ, RZ, -R7 ;  /* 0x000000ffff097224 */ /* 0x002fc800078e0a07 */
[----:B------:R-:W-:-:S04]  /*10b0*/  IMAD R9, R9, UR4, RZ ;  /* 0x0000000409097c24 */ /* 0x000fc8000f8e02ff */
[----:B------:R-:W-:-:S06]  /*10c0*/  IMAD.HI.U32 R7, R7, R9, R6 ;  /* 0x0000000907077227 */ /* 0x000fcc00078e0006 */
[----:B------:R-:W-:-:S04]  /*10d0*/  IMAD.HI.U32 R7, R7, R18, RZ ;  /* 0x0000001207077227 */ /* 0x000fc800078e00ff */
[----:B------:R-:W-:-:S04]  /*10e0*/  IMAD.MOV R7, RZ, RZ, -R7 ;  /* 0x000000ffff077224 */ /* 0x000fc800078e0a07 */
[----:B------:R-:W-:-:S05]  /*10f0*/  IMAD R14, R7, UR4, R18 ;  /* 0x00000004070e7c24 */ /* 0x000fca000f8e0212 */
[----:B------:R-:W-:-:S13]  /*1100*/  ISETP.GE.U32.AND P0, PT, R14, UR4, PT ;  /* 0x000000040e007c0c */ /* 0x000fda000bf06070 */
[----:B------:R-:W-:-:S04]  /*1110*/  @P0 IADD3 R14, PT, PT, R14, -UR4, RZ ;  /* 0x800000040e0e0c10 */ /* 0x000fc8000fffe0ff */
[----:B------:R-:W-:-:S13]  /*1120*/  ISETP.GE.U32.AND P0, PT, R14, UR4, PT ;  /* 0x000000040e007c0c */ /* 0x000fda000bf06070 */
[----:B------:R-:W-:Y:S01]  /*1130*/  @P0 VIADD R14, R14, -UR4 ;  /* 0x800000040e0e0c36 */ /* 0x000fe20008000000 */
[----:B------:R-:W-:Y:S01]  /*1140*/  @!P1 LOP3.LUT R14, RZ, UR4, RZ, 0x33, !PT ;  /* 0x00000004ff0e9c12 */ /* 0x000fe2000f8e33ff */
[----:B------:R-:W-:Y:S06]  /*1150*/  BRA `(.L_x_39) ;  /* 0x0000000000207947 */ /* 0x000fec0003800000 */
.L_x_38:
[----:B------:R-:W0:Y:S01]  /*1160*/  LDCU.64 UR4, c[0x0][0x398] ;  /* 0x00007300ff0477ac */ /* 0x000e220008000a00 */
[----:B------:R-:W-:Y:S01]  /*1170*/  IMAD.MOV.U32 R9, RZ, RZ, R18 ;  /* 0x000000ffff097224 */ /* 0x000fe200078e0012 */
[----:B------:R-:W-:Y:S02]  /*1180*/  MOV R10, 0x11c0 ;  /* 0x000011c0000a7802 */ /* 0x000fe40000000f00 */
[----:B0-----:R-:W-:Y:S01]  /*1190*/  MOV R8, UR4 ;  /* 0x0000000400087c02 */ /* 0x001fe20008000f00 */
[----:B------:R-:W-:-:S07]  /*11a0*/  IMAD.U32 R3, RZ, RZ, UR5 ;  /* 0x00000005ff037e24 */ /* 0x000fce000f8e00ff */
[----:B------:R-:W-:Y:S05]  /*11b0*/  CALL.REL.NOINC `($__internal_5_$__cuda_sm20_rem_u64) ;  /* 0x0000001000207944 */ /* 0x000fea0003c00000 */
[----:B------:R-:W-:Y:S01]  /*11c0*/  MOV R14, R3 ;  /* 0x00000003000e7202 */ /* 0x000fe20000000f00 */
[----:B------:R-:W-:-:S07]  /*11d0*/  IMAD.MOV.U32 R15, RZ, RZ, R6 ;  /* 0x000000ffff0f7224 */ /* 0x000fce00078e0006 */
.L_x_39:
[----:B------:R-:W0:Y:S02]  /*11e0*/  LDCU.64 UR4, c[0x0][0x388] ;  /* 0x00007100ff0477ac */ /* 0x000e240008000a00 */
[----:B0-----:R-:W-:-:S04]  /*11f0*/  IADD3 R17, P0, PT, R17, UR4, RZ ;  /* 0x0000000411117c10 */ /* 0x001fc8000ff1e0ff */
[----:B------:R-:W-:Y:S02]  /*1200*/  IADD3.X R23, PT, PT, R23, UR5, RZ, P0, !PT ;  /* 0x0000000517177c10 */ /* 0x000fe400087fe4ff */
[----:B------:R-:W-:-:S04]  /*1210*/  ISETP.GE.U32.AND P0, PT, R17, R24, PT ;  /* 0x000000181100720c */ /* 0x000fc80003f06070 */
[----:B------:R-:W-:-:S13]  /*1220*/  ISETP.GE.U32.AND.EX P0, PT, R23, R16, PT, P0 ;  /* 0x000000101700720c */ /* 0x000fda0003f06100 */
[----:B------:R-:W-:Y:S05]  /*1230*/  @!P0 EXIT ;  /* 0x000000000000894d */ /* 0x000fea0003800000 */
[----:B------:R-:W0:Y:S01]  /*1240*/  LDCU UR4, c[0x0][0x384] ;  /* 0x00007080ff0477ac */ /* 0x000e220008000800 */
[----:B------:R-:W-:Y:S01]  /*1250*/  IADD3 R24, P0, PT, -R24, R17, RZ ;  /* 0x0000001118187210 */ /* 0x000fe20007f1e1ff */
[----:B------:R-:W-:Y:S03]  /*1260*/  BSSY.RECONVERGENT B0, `(.L_x_40) ;  /* 0x0000023000007945 */ /* 0x000fe60003800200 */
[----:B------:R-:W-:-:S04]  /*1270*/  IADD3.X R16, PT, PT, ~R16, R23, RZ, P0, !PT ;  /* 0x0000001710107210 */ /* 0x000fc800007fe5ff */
[----:B0-----:R-:W-:-:S04]  /*1280*/  LOP3.LUT R3, R16, UR4, RZ, 0xfc, !PT ;  /* 0x0000000410037c12 */ /* 0x001fc8000f8efcff */
[----:B------:R-:W-:-:S13]  /*1290*/  ISETP.NE.U32.AND P2, PT, R3, RZ, PT ;  /* 0x000000ff0300720c */ /* 0x000fda0003f45070 */
[----:B------:R-:W-:Y:S05]  /*12a0*/  @P2 BRA `(.L_x_41) ;  /* 0x0000000000542947 */ /* 0x000fea0003800000 */
[----:B------:R-:W0:Y:S02]  /*12b0*/  LDCU UR4, c[0x0][0x380] ;  /* 0x00007000ff0477ac */ /* 0x000e240008000800 */
        /* <DEDUP_REMOVED lines=13> */
[----:B------:R-:W-:-:S05]  /*1390*/  @P0 VIADD R7, R7, -UR4 ;  /* 0x8000000407070c36 */ /* 0x000fca0008000000 */
[----:B------:R-:W-:-:S13]  /*13a0*/  ISETP.GE.U32.AND P0, PT, R7, UR4, PT ;  /* 0x0000000407007c0c */ /* 0x000fda000bf06070 */
[----:B------:R-:W-:Y:S02]  /*13b0*/  @P0 IADD3 R7, PT, PT, R7, -UR4, RZ ;  /* 0x8000000407070c10 */ /* 0x000fe4000fffe0ff */
[----:B------:R-:W-:-:S04]  /*13c0*/  @!P1 LOP3.LUT R7, RZ, UR4, RZ, 0x33, !PT ;  /* 0x00000004ff079c12 */ /* 0x000fc8000f8e33ff */
[----:B------:R-:W-:-:S04]  /*13d0*/  ISETP.NE.U32.AND P0, PT, R7, RZ, PT ;  /* 0x000000ff0700720c */ /* 0x000fc80003f05070 */
[----:B------:R-:W-:Y:S01]  /*13e0*/  ISETP.NE.AND.EX P0, PT, RZ, RZ, PT, P0 ;  /* 0x000000ffff00720c */ /* 0x000fe20003f05300 */
[----:B------:R-:W-:-:S12]  /*13f0*/  BRA `(.L_x_42) ;  /* 0x0000000000247947 */ /* 0x000fd80003800000 */
.L_x_41:
[----:B------:R-:W0:Y:S01]  /*1400*/  LDCU.64 UR4, c[0x0][0x380] ;  /* 0x00007000ff0477ac */ /* 0x000e220008000a00 */
[----:B------:R-:W-:Y:S01]  /*1410*/  IMAD.MOV.U32 R9, RZ, RZ, R24 ;  /* 0x000000ffff097224 */ /* 0x000fe200078e0018 */
[----:B------:R-:W-:Y:S02]  /*1420*/  MOV R19, R16 ;  /* 0x0000001000137202 */ /* 0x000fe40000000f00 */
[----:B------:R-:W-:Y:S02]  /*1430*/  MOV R10, 0x1470 ;  /* 0x00001470000a7802 */ /* 0x000fe40000000f00 */
[----:B0-----:R-:W-:Y:S01]  /*1440*/  MOV R8, UR4 ;  /* 0x0000000400087c02 */ /* 0x001fe20008000f00 */
[----:B------:R-:W-:-:S07]  /*1450*/  IMAD.U32 R3, RZ, RZ, UR5 ;  /* 0x00000005ff037e24 */ /* 0x000fce000f8e00ff */
[----:B------:R-:W-:Y:S05]  /*1460*/  CALL.REL.NOINC `($__internal_5_$__cuda_sm20_rem_u64) ;  /* 0x0000000c00747944 */ /* 0x000fea0003c00000 */
[----:B------:R-:W-:-:S04]  /*1470*/  ISETP.NE.U32.AND P0, PT, R3, RZ, PT ;  /* 0x000000ff0300720c */ /* 0x000fc80003f05070 */
[----:B------:R-:W-:-:S13]  /*1480*/  ISETP.NE.AND.EX P0, PT, R6, RZ, PT, P0 ;  /* 0x000000ff0600720c */ /* 0x000fda0003f05300 */
.L_x_42:
[----:B------:R-:W-:Y:S05]  /*1490*/  BSYNC.RECONVERGENT B0 ;  /* 0x0000000000007941 */ /* 0x000fea0003800200 */
.L_x_40:
[----:B------:R-:W-:Y:S05]  /*14a0*/  @P0 EXIT ;  /* 0x000000000000094d */ /* 0x000fea0003800000 */
[----:B------:R-:W-:Y:S04]  /*14b0*/  BSSY.RECONVERGENT B0, `(.L_x_43) ;  /* 0x0000020000007945 */ /* 0x000fe80003800200 */
[----:B------:R-:W-:Y:S05]  /*14c0*/  @P2 BRA `(.L_x_44) ;  /* 0x0000000000542947 */ /* 0x000fea0003800000 */
[----:B------:R-:W0:Y:S01]  /*14d0*/  LDCU UR4, c[0x0][0x380] ;  /* 0x00007000ff0477ac */ /* 0x000e220008000800 */
[----:B------:R-:W-:Y:S01]  /*14e0*/  HFMA2 R17, -RZ, RZ, 0, 0 ;  /* 0x00000000ff117431 */ /* 0x000fe200000001ff */
        /* <DEDUP_REMOVED lines=17> */
[----:B------:R-:W-:Y:S01]  /*1600*/  @!P2 LOP3.LUT R16, RZ, UR4, RZ, 0x33, !PT ;  /* 0x00000004ff10ac12 */ /* 0x000fe2000f8e33ff */
[----:B------:R-:W-:Y:S06]  /*1610*/  BRA `(.L_x_45) ;  /* 0x0000000000247947 */ /* 0x000fec0003800000 */
.L_x_44:
[----:B------:R-:W0:Y:S01]  /*1620*/  LDCU.64 UR4, c[0x0][0x380] ;  /* 0x00007000ff0477ac */ /* 0x000e220008000a00 */
[----:B------:R-:W-:Y:S01]  /*1630*/  IMAD.MOV.U32 R10, RZ, RZ, R24 ;  /* 0x000000ffff0a7224 */ /* 0x000fe200078e0018 */
[----:B------:R-:W-:Y:S02]  /*1640*/  MOV R8, R16 ;  /* 0x0000001000087202 */ /* 0x000fe40000000f00 */
[----:B------:R-:W-:Y:S02]  /*1650*/  MOV R3, 0x1690 ;  /* 0x0000169000037802 */ /* 0x000fe40000000f00 */
[----:B0-----:R-:W-:Y:S01]  /*1660*/  MOV R7, UR4 ;  /* 0x0000000400077c02 */ /* 0x001fe20008000f00 */
[----:B------:R-:W-:-:S07]  /*1670*/  IMAD.U32 R6, RZ, RZ, UR5 ;  /* 0x00000005ff067e24 */ /* 0x000fce000f8e00ff */
[----:B------:R-:W-:Y:S05]  /*1680*/  CALL.REL.NOINC `($__internal_4_$__cuda_sm20_div_u64) ;  /* 0x0000000400d47944 */ /* 0x000fea0003c00000 */
[----:B------:R-:W-:Y:S01]  /*1690*/  IMAD.MOV.U32 R16, RZ, RZ, R8 ;  /* 0x000000ffff107224 */ /* 0x000fe200078e0008 */
[----:B------:R-:W-:-:S07]  /*16a0*/  MOV R17, R9 ;  /* 0x0000000900117202 */ /* 0x000fce0000000f00 */
.L_x_45:
[----:B------:R-:W-:Y:S05]  /*16b0*/  BSYNC.RECONVERGENT B0 ;  /* 0x0000000000007941 */ /* 0x000fea0003800200 */
.L_x_43:
[----:B------:R-:W0:Y:S02]  /*16c0*/  LDCU.64 UR4, c[0x0][0x3b8] ;  /* 0x00007700ff0477ac */ /* 0x000e240008000a00 */
[----:B0-----:R-:W-:-:S04]  /*16d0*/  ISETP.GE.U32.AND P0, PT, R16, UR4, PT ;  /* 0x0000000410007c0c */ /* 0x001fc8000bf06070 */
[----:B------:R-:W-:-:S13]  /*16e0*/  ISETP.GE.U32.AND.EX P0, PT, R17, UR5, PT, P0 ;  /* 0x0000000511007c0c */ /* 0x000fda000bf06100 */
[----:B------:R-:W-:Y:S05]  /*16f0*/  @P0 EXIT ;  /* 0x000000000000094d */ /* 0x000fea0003800000 */
        /* <DEDUP_REMOVED lines=8> */
[----:B------:R-:W-:Y:S04]  /*1780*/  BSSY.RECONVERGENT B0, `(.L_x_46) ;  /* 0x0000023000007945 */ /* 0x000fe80003800200 */
[----:B------:R-:W-:-:S05]  /*1790*/  IMAD.X R4, R3, 0x1, ~R4, P0 ;  /* 0x0000000103047824 */ /* 0x000fca00000e0e04 */
[----:B0-----:R-:W-:-:S04]  /*17a0*/  LOP3.LUT R0, R4, UR4, RZ, 0xfc, !PT ;  /* 0x0000000404007c12 */ /* 0x001fc8000f8efcff */
[----:B------:R-:W-:-:S13]  /*17b0*/  ISETP.NE.AND.EX P0, PT, R0, RZ, PT, !PT ;  /* 0x000000ff0000720c */ /* 0x000fda0003f053f0 */
[----:B------:R-:W-:Y:S05]  /*17c0*/  @P0 BRA `(.L_x_47) ;  /* 0x0000000000540947 */ /* 0x000fea0003800000 */
[----:B------:R-:W0:Y:S01]  /*17d0*/  LDCU UR4, c[0x0][0x380] ;  /* 0x00007000ff0477ac */ /* 0x000e220008000800 */
[----:B------:R-:W-:Y:S01]  /*17e0*/  HFMA2 R2, -RZ, RZ, 0, 0 ;  /* 0x00000000ff027431 */ /* 0x000fe200000001ff */
[----:B0-----:R-:W0:Y:S01]  /*17f0*/  I2F.U32.RP R6, UR4 ;  /* 0x0000000400067d06 */ /* 0x001e220008209000 */
[----:B------:R-:W-:-:S07]  /*1800*/  ISETP.NE.U32.AND P1, PT, RZ, UR4, PT ;  /* 0x00000004ff007c0c */ /* 0x000fce000bf25070 */
        /* <DEDUP_REMOVED lines=13> */
[----:B------:R-:W-:-:S04]  /*18e0*/  @!P1 LOP3.LUT R2, RZ, UR4, RZ, 0x33, !PT ;  /* 0x00000004ff029c12 */ /* 0x000fc8000f8e33ff */
[----:B------:R-:W-:-:S04]  /*18f0*/  ISETP.NE.U32.AND P0, PT, R2, RZ, PT ;  /* 0x000000ff0200720c */ /* 0x000fc80003f05070 */
[----:B------:R-:W-:Y:S01]  /*1900*/  ISETP.NE.AND.EX P0, PT, RZ, RZ, PT, P0 ;  /* 0x000000ffff00720c */ /* 0x000fe20003f05300 */
[----:B------:R-:W-:-:S12]  /*1910*/  BRA `(.L_x_48) ;  /* 0x0000000000247947 */ /* 0x000fd80003800000 */
.L_x_47:
[----:B------:R-:W0:Y:S01]  /*1920*/  LDCU.64 UR4, c[0x0][0x380] ;  /* 0x00007000ff0477ac */ /* 0x000e220008000a00 */
[----:B------:R-:W-:Y:S01]  /*1930*/  MOV R9, R5 ;  /* 0x0000000500097202 */ /* 0x000fe20000000f00 */
[----:B------:R-:W-:Y:S01]  /*1940*/  IMAD.MOV.U32 R19, RZ, RZ, R4 ;  /* 0x000000ffff137224 */ /* 0x000fe200078e0004 */
[----:B------:R-:W-:Y:S01]  /*1950*/  MOV R10, 0x1990 ;  /* 0x00001990000a7802 */ /* 0x000fe20000000f00 */
[----:B0-----:R-:W-:Y:S01]  /*1960*/  IMAD.U32 R8, RZ, RZ, UR4 ;  /* 0x00000004ff087e24 */ /* 0x001fe2000f8e00ff */
[----:B------:R-:W-:-:S07]  /*1970*/  MOV R3, UR5 ;  /* 0x0000000500037c02 */ /* 0x000fce0008000f00 */
[----:B------:R-:W-:Y:S05]  /*1980*/  CALL.REL.NOINC `($__internal_5_$__cuda_sm20_rem_u64) ;  /* 0x00000008002c7944 */ /* 0x000fea0003c00000 */
[----:B------:R-:W-:-:S04]  /*1990*/  ISETP.NE.U32.AND P0, PT, R3, RZ, PT ;  /* 0x000000ff0300720c */ /* 0x000fc80003f05070 */
[----:B------:R-:W-:-:S13]  /*19a0*/  ISETP.NE.AND.EX P0, PT, R6, RZ, PT, P0 ;  /* 0x000000ff0600720c */ /* 0x000fda0003f05300 */
.L_x_48:
[----:B------:R-:W-:Y:S05]  /*19b0*/  BSYNC.RECONVERGENT B0 ;  /* 0x0000000000007941 */ /* 0x000fea0003800200 */
.L_x_46:
[----:B------:R-:W-:Y:S05]  /*19c0*/  @P0 EXIT ;  /* 0x000000000000094d */ /* 0x000fea0003800000 */
[----:B------:R-:W-:Y:S01]  /*19d0*/  ISETP.NE.AND.EX P0, PT, R0, RZ, PT, !PT ;  /* 0x000000ff0000720c */ /* 0x000fe20003f053f0 */
[----:B------:R-:W-:-:S12]  /*19e0*/  BSSY.RECONVERGENT B0, `(.L_x_49) ;  /* 0x000001e000007945 */ /* 0x000fd80003800200 */
[----:B------:R-:W-:Y:S05]  /*19f0*/  @P0 BRA `(.L_x_50) ;  /* 0x0000000000540947 */ /* 0x000fea0003800000 */
[----:B------:R-:W0:Y:S01]  /*1a00*/  LDCU UR4, c[0x0][0x380] ;  /* 0x00007000ff0477ac */ /* 0x000e220008000800 */
[----:B------:R-:W-:Y:S01]  /*1a10*/  IMAD.MOV.U32 R9, RZ, RZ, RZ ;  /* 0x000000ffff097224 */ /* 0x000fe200078e00ff */
        /* <DEDUP_REMOVED lines=17> */
[----:B------:R-:W-:Y:S01]  /*1b30*/  @!P2 LOP3.LUT R8, RZ, UR4, RZ, 0x33, !PT ;  /* 0x00000004ff08ac12 */ /* 0x000fe2000f8e33ff */
[----:B------:R-:W-:Y:S06]  /*1b40*/  BRA `(.L_x_51) ;  /* 0x00000000001c7947 */ /* 0x000fec0003800000 */
.L_x_50:
[----:B------:R-:W0:Y:S01]  /*1b50*/  LDCU.64 UR4, c[0x0][0x380] ;  /* 0x00007000ff0477ac */ /* 0x000e220008000a00 */
[----:B------:R-:W-:Y:S01]  /*1b60*/  MOV R10, R5 ;  /* 0x00000005000a7202 */ /* 0x000fe20000000f00 */
[----:B------:R-:W-:Y:S01]  /*1b70*/  IMAD.MOV.U32 R8, RZ, RZ, R4 ;  /* 0x000000ffff087224 */ /* 0x000fe200078e0004 */
[----:B------:R-:W-:Y:S01]  /*1b80*/  MOV R3, 0x1bc0 ;  /* 0x00001bc000037802 */ /* 0x000fe20000000f00 */
[----:B0-----:R-:W-:Y:S01]  /*1b90*/  IMAD.U32 R7, RZ, RZ, UR4 ;  /* 0x00000004ff077e24 */ /* 0x001fe2000f8e00ff */
[----:B------:R-:W-:-:S07]  /*1ba0*/  MOV R6, UR5 ;  /* 0x0000000500067c02 */ /* 0x000fce0008000f00 */
[----:B------:R-:W-:Y:S05]  /*1bb0*/  CALL.REL.NOINC `($__internal_4_$__cuda_sm20_div_u64) ;  /* 0x0000000000887944 */ /* 0x000fea0003c00000 */
.L_x_51:
[----:B------:R-:W-:Y:S05]  /*1bc0*/  BSYNC.RECONVERGENT B0 ;  /* 0x0000000000007941 */ /* 0x000fea0003800200 */
.L_x_49:
[----:B------:R-:W0:Y:S02]  /*1bd0*/  LDCU.64 UR6, c[0x0][0x3c8] ;  /* 0x00007900ff0677ac */ /* 0x000e240008000a00 */
[----:B0-----:R-:W-:-:S04]  /*1be0*/  ISETP.GE.U32.AND P0, PT, R8, UR6, PT ;  /* 0x0000000608007c0c */ /* 0x001fc8000bf06070 */
[----:B------:R-:W-:-:S13]  /*1bf0*/  ISETP.GE.U32.AND.EX P0, PT, R9, UR7, PT, P0 ;  /* 0x0000000709007c0c */ /* 0x000fda000bf06100 */
[----:B------:R-:W-:Y:S05]  /*1c00*/  @P0 EXIT ;  /* 0x000000000000094d */ /* 0x000fea0003800000 */
[----:B------:R-:W0:Y:S01]  /*1c10*/  LDCU.64 UR4, c[0x0][0x3a8] ;  /* 0x00007500ff0477ac */ /* 0x000e220008000a00 */
[----:B------:R-:W-:Y:S01]  /*1c20*/  MOV R2, R25 ;  /* 0x0000001900027202 */ /* 0x000fe20000000f00 */
[----:B------:R-:W-:Y:S01]  /*1c30*/  IMAD.MOV.U32 R3, RZ, RZ, R22 ;  /* 0x000000ffff037224 */ /* 0x000fe200078e0016 */
[----:B------:R-:W1:Y:S01]  /*1c40*/  LDCU.64 UR12, c[0x0][0x3b8] ;  /* 0x00007700ff0c77ac */ /* 0x000e620008000a00 */
[----:B------:R-:W-:Y:S01]  /*1c50*/  IMAD.MOV.U32 R4, RZ, RZ, R16 ;  /* 0x000000ffff047224 */ /* 0x000fe200078e0010 */
[----:B------:R-:W2:Y:S01]  /*1c60*/  LDCU.128 UR8, c[0x0][0x3d0] ;  /* 0x00007a00ff0877ac */ /* 0x000ea20008000c00 */
[----:B0-----:R-:W-:Y:S02]  /*1c70*/  IMAD R5, R15, UR4, RZ ;  /* 0x000000040f057c24 */ /* 0x001fe4000f8e02ff */
[----:B------:R-:W-:-:S04]  /*1c80*/  IMAD.WIDE.U32 R2, R14, UR4, R2 ;  /* 0x000000040e027c25 */ /* 0x000fc8000f8e0002 */
[----:B------:R-:W-:Y:S01]  /*1c90*/  IMAD R5, R14, UR5, R5 ;  /* 0x000000050e057c24 */ /* 0x000fe2000f8e0205 */
[----:B------:R-:W0:Y:S04]  /*1ca0*/  LDCU.64 UR4, c[0x0][0x358] ;  /* 0x00006b00ff0477ac */ /* 0x000e280008000a00 */
[----:B------:R-:W-:Y:S02]  /*1cb0*/  IADD3 R0, PT, PT, R3, R5, RZ ;  /* 0x0000000503007210 */ /* 0x000fe40007ffe0ff */
[----:B------:R-:W-:-:S03]  /*1cc0*/  MOV R5, R17 ;  /* 0x0000001100057202 */ /* 0x000fc60000000f00 */
[----:B-1----:R-:W-:Y:S02]  /*1cd0*/  IMAD R3, R0, UR12, RZ ;  /* 0x0000000c00037c24 */ /* 0x002fe4000f8e02ff */
[----:B------:R-:W-:-:S04]  /*1ce0*/  IMAD.WIDE.U32 R4, R2, UR12, R4 ;  /* 0x0000000c02047c25 */ /* 0x000fc8000f8e0004 */
[----:B------:R-:W-:Y:S01]  /*1cf0*/  IMAD R3, R2, UR13, R3 ;  /* 0x0000000d02037c24 */ /* 0x000fe2000f8e0203 */
[----:B------:R-:W-:-:S03]  /*1d00*/  MOV R2, R8 ;  /* 0x0000000800027202 */ /* 0x000fc60000000f00 */
[----:B------:R-:W-:Y:S02]  /*1d10*/  IMAD.IADD R0, R5, 0x1, R3 ;  /* 0x0000000105007824 */ /* 0x000fe400078e0203 */
[----:B------:R-:W-:Y:S02]  /*1d20*/  IMAD.MOV.U32 R3, RZ, RZ, R9 ;  /* 0x000000ffff037224 */ /* 0x000fe400078e0009 */
[----:B------:R-:W-:Y:S02]  /*1d30*/  IMAD R5, R0, UR6, RZ ;  /* 0x0000000600057c24 */ /* 0x000fe4000f8e02ff */
[----:B------:R-:W-:-:S04]  /*1d40*/  IMAD.WIDE.U32 R2, R4, UR6, R2 ;  /* 0x0000000604027c25 */ /* 0x000fc8000f8e0002 */
[----:B------:R-:W-:Y:S01]  /*1d50*/  IMAD R5, R4, UR7, R5 ;  /* 0x0000000704057c24 */ /* 0x000fe2000f8e0205 */
[----:B--2---:R-:W-:-:S04]  /*1d60*/  LEA R4, P0, R2, UR8, 0x3 ;  /* 0x0000000802047c11 */ /* 0x004fc8000f8018ff */
[----:B------:R-:W-:-:S04]  /*1d70*/  IADD3 R3, PT, PT, R3, R5, RZ ;  /* 0x0000000503037210 */ /* 0x000fc80007ffe0ff */
[----:B------:R-:W-:-:S05]  /*1d80*/  LEA.HI.X R5, R2, UR9, R3, 0x3, P0 ;  /* 0x0000000902057c11 */ /* 0x000fca00080f1c03 */
[----:B0-----:R-:W2:Y:S01]  /*1d90*/  LDG.E.64 R2, desc[UR4][R4.64] ;  /* 0x0000000404027981 */ /* 0x001ea2000c1e1b00 */
[----:B------:R-:W-:-:S04]  /*1da0*/  LEA R6, P0, R12, UR10, 0x3 ;  /* 0x0000000a0c067c11 */ /* 0x000fc8000f8018ff */
[----:B------:R-:W-:-:S05]  /*1db0*/  LEA.HI.X R7, R12, UR11, RZ, 0x3, P0 ;  /* 0x0000000b0c077c11 */ /* 0x000fca00080f1cff */
[----:B--2---:R-:W-:Y:S01]  /*1dc0*/  STG.E.64 desc[UR4][R6.64], R2 ;  /* 0x0000000206007986 */ /* 0x004fe2000c101b04 */
[----:B------:R-:W-:Y:S05]  /*1dd0*/  EXIT ;  /* 0x000000000000794d */ /* 0x000fea0003800000 */
        .weak           $__internal_4_$__cuda_sm20_div_u64
        .type           $__internal_4_$__cuda_sm20_div_u64,@function
        .size           $__internal_4_$__cuda_sm20_div_u64,($__internal_5_$__cuda_sm20_rem_u64 - $__internal_4_$__cuda_sm20_div_u64)
$__internal_4_$__cuda_sm20_div_u64:
[----:B------:R-:W-:Y:S01]  /*1de0*/  IMAD.MOV.U32 R18, RZ, RZ, R7 ;  /* 0x000000ffff127224 */ /* 0x000fe200078e0007 */
[----:B------:R-:W-:-:S04]  /*1df0*/  MOV R19, R6 ;  /* 0x0000000600137202 */ /* 0x000fc80000000f00 */
[----:B------:R-:W0:Y:S08]  /*1e00*/  I2F.U64.RP R26, R18 ;  /* 0x00000012001a7312 */ /* 0x000e300000309000 */
[----:B0-----:R-:W0:Y:S02]  /*1e10*/  MUFU.RCP R26, R26 ;  /* 0x0000001a001a7308 */ /* 0x001e240000001000 */
[----:B0-----:R-:W-:-:S06]  /*1e20*/  VIADD R26, R26, 0x1ffffffe ;  /* 0x1ffffffe1a1a7836 */ /* 0x001fcc0000000000 */
[----:B------:R-:W0:Y:S02]  /*1e30*/  F2I.U64.TRUNC R26, R26 ;  /* 0x0000001a001a7311 */ /* 0x000e24000020d800 */
[----:B0-----:R-:W-:-:S04]  /*1e40*/  IMAD.WIDE.U32 R18, R26, R7, RZ ;  /* 0x000000071a127225 */ /* 0x001fc800078e00ff */
[C---:B------:R-:W-:Y:S01]  /*1e50*/  IMAD R11, R26.reuse, R6, R19 ;  /* 0x000000061a0b7224 */ /* 0x040fe200078e0213 */
[----:B------:R-:W-:Y:S01]  /*1e60*/  IADD3 R18, P0, PT, RZ, -R18, RZ ;  /* 0x80000012ff127210 */ /* 0x000fe20007f1e0ff */
[----:B------:R-:W-:Y:S02]  /*1e70*/  IMAD.MOV.U32 R21, RZ, RZ, R26 ;  /* 0x000000ffff157224 */ /* 0x000fe400078e001a */
[----:B------:R-:W-:Y:S02]  /*1e80*/  IMAD R11, R27, R7, R11 ;  /* 0x000000071b0b7224 */ /* 0x000fe400078e020b */
[----:B------:R-:W-:-:S03]  /*1e90*/  IMAD.HI.U32 R20, R26, R18, RZ ;  /* 0x000000121a147227 */ /* 0x000fc600078e00ff */
[----:B------:R-:W-:-:S05]  /*1ea0*/  IADD3.X R11, PT, PT, RZ, ~R11, RZ, P0, !PT ;  /* 0x8000000bff0b7210 */ /* 0x000fca00007fe4ff */
[----:B------:R-:W-:-:S04]  /*1eb0*/  IMAD.WIDE.U32 R20, P0, R26, R11, R20 ;  /* 0x0000000b1a147225 */ /* 0x000fc80007800014 */
[C---:B------:R-:W-:Y:S02]  /*1ec0*/  IMAD R9, R27.reuse, R11, RZ ;  /* 0x0000000b1b097224 */ /* 0x040fe400078e02ff */
[----:B------:R-:W-:-:S04]  /*1ed0*/  IMAD.HI.U32 R18, P1, R27, R18, R20 ;  /* 0x000000121b127227 */ /* 0x000fc80007820014 */
[----:B------:R-:W-:Y:S01]  /*1ee0*/  IMAD.HI.U32 R11, R27, R11, RZ ;  /* 0x0000000b1b0b7227 */ /* 0x000fe200078e00ff */
[----:B------:R-:W-:-:S04]  /*1ef0*/  IADD3 R21, P2, PT, R9, R18, RZ ;  /* 0x0000001209157210 */ /* 0x000fc80007f5e0ff */
[----:B------:R-:W-:Y:S01]  /*1f00*/  IADD3.X R9, PT, PT, R11, R27, RZ, P0, !PT ;  /* 0x0000001b0b097210 */ /* 0x000fe200007fe4ff */
[----:B------:R-:W-:-:S03]  /*1f10*/  IMAD.WIDE.U32 R18, R21, R7, RZ ;  /* 0x0000000715127225 */ /* 0x000fc600078e00ff */
[----:B------:R-:W-:Y:S01]  /*1f20*/  IADD3.X R9, PT, PT, RZ, RZ, R9, P2, P1 ;  /* 0x000000ffff097210 */ /* 0x000fe200017e2409 */
[----:B------:R-:W-:Y:S01]  /*1f30*/  IMAD R11, R21, R6, R19 ;  /* 0x00000006150b7224 */ /* 0x000fe200078e0213 */
[----:B------:R-:W-:-:S03]  /*1f40*/  IADD3 R19, P0, PT, RZ, -R18, RZ ;  /* 0x80000012ff137210 */ /* 0x000fc60007f1e0ff */
        /* <DEDUP_REMOVED lines=8> */
[----:B------:R-:W-:Y:S01]  /*1fd0*/  IMAD.MOV.U32 R21, RZ, RZ, RZ ;  /* 0x000000ffff157224 */ /* 0x000fe200078e00ff */
[----:B------:R-:W-:Y:S01]  /*1fe0*/  IADD3.X R9, PT, PT, R11, R9, RZ, P0, !PT ;  /* 0x000000090b097210 */ /* 0x000fe200007fe4ff */
[----:B------:R-:W-:-:S03]  /*1ff0*/  IMAD.HI.U32 R20, R18, R10, RZ ;  /* 0x0000000a12147227 */ /* 0x000fc600078e00ff */
[----:B------:R-:W-:Y:S01]  /*2000*/  IADD3.X R9, PT, PT, RZ, RZ, R9, P2, P1 ;  /* 0x000000ffff097210 */ /* 0x000fe200017e2409 */
[----:B------:R-:W-:-:S04]  /*2010*/  IMAD.WIDE.U32 R20, R18, R8, R20 ;  /* 0x0000000812147225 */ /* 0x000fc800078e0014 */
[C---:B------:R-:W-:Y:S02]  /*2020*/  IMAD R19, R9.reuse, R8, RZ ;  /* 0x0000000809137224 */ /* 0x040fe400078e02ff */
[----:B------:R-:W-:-:S04]  /*2030*/  IMAD.HI.U32 R11, P0, R9, R10, R20 ;  /* 0x0000000a090b7227 */ /* 0x000fc80007800014 */
[----:B------:R-:W-:Y:S01]  /*2040*/  IMAD.HI.U32 R9, R9, R8, RZ ;  /* 0x0000000809097227 */ /* 0x000fe200078e00ff */
[----:B------:R-:W-:-:S04]  /*2050*/  IADD3 R19, P1, PT, R19, R11, RZ ;  /* 0x0000000b13137210 */ /* 0x000fc80007f3e0ff */
[----:B------:R-:W-:Y:S01]  /*2060*/  IADD3.X R9, PT, PT, R9, RZ, RZ, P0, !PT ;  /* 0x000000ff09097210 */ /* 0x000fe200007fe4ff */
[C---:B------:R-:W-:Y:S01]  /*2070*/  IMAD.WIDE.U32 R20, R19.reuse, R7, RZ ;  /* 0x0000000713147225 */ /* 0x040fe200078e00ff */
[----:B------:R-:W-:-:S03]  /*2080*/  IADD3 R18, P2, PT, R19, 0x1, RZ ;  /* 0x0000000113127810 */ /* 0x000fc60007f5e0ff */
[----:B------:R-:W-:Y:S01]  /*2090*/  IMAD.X R9, RZ, RZ, R9, P1 ;  /* 0x000000ffff097224 */ /* 0x000fe200008e0609 */
[----:B------:R-:W-:Y:S01]  /*20a0*/  IADD3 R20, P1, PT, -R20, R10, RZ ;  /* 0x0000000a14147210 */ /* 0x000fe20007f3e1ff */
[----:B------:R-:W-:-:S03]  /*20b0*/  IMAD R11, R19, R6, R21 ;  /* 0x00000006130b7224 */ /* 0x000fc600078e0215 */
[-C--:B------:R-:W-:Y:S01]  /*20c0*/  ISETP.GE.U32.AND P0, PT, R20, R7.reuse, PT ;  /* 0x000000071400720c */ /* 0x080fe20003f06070 */
[----:B------:R-:W-:Y:S01]  /*20d0*/  IMAD R11, R9, R7, R11 ;  /* 0x00000007090b7224 */ /* 0x000fe200078e020b */
[----:B------:R-:W-:-:S04]  /*20e0*/  IADD3.X R10, PT, PT, RZ, R9, RZ, P2, !PT ;  /* 0x00000009ff0a7210 */ /* 0x000fc800017fe4ff */
[----:B------:R-:W-:Y:S02]  /*20f0*/  IADD3.X R8, PT, PT, ~R11, R8, RZ, P1, !PT ;  /* 0x000000080b087210 */ /* 0x000fe40000ffe5ff */
[----:B------:R-:W-:Y:S02]  /*2100*/  IADD3 R21, P1, PT, -R7, R20, RZ ;  /* 0x0000001407157210 */ /* 0x000fe40007f3e1ff */
[----:B------:R-:W-:-:S03]  /*2110*/  ISETP.GE.U32.AND.EX P0, PT, R8, R6, PT, P0 ;  /* 0x000000060800720c */ /* 0x000fc60003f06100 */
[----:B------:R-:W-:Y:S01]  /*2120*/  IMAD.X R11, R8, 0x1, ~R6, P1 ;  /* 0x00000001080b7824 */ /* 0x000fe200008e0e06 */
[----:B------:R-:W-:Y:S02]  /*2130*/  SEL R18, R18, R19, P0 ;  /* 0x0000001312127207 */ /* 0x000fe40000000000 */
[----:B------:R-:W-:Y:S02]  /*2140*/  SEL R21, R21, R20, P0 ;  /* 0x0000001415157207 */ /* 0x000fe40000000000 */
[----:B------:R-:W-:Y:S02]  /*2150*/  SEL R11, R11, R8, P0 ;  /* 0x000000080b0b7207 */ /* 0x000fe40000000000 */
[----:B------:R-:W-:Y:S02]  /*2160*/  SEL R10, R10, R9, P0 ;  /* 0x000000090a0a7207 */ /* 0x000fe40000000000 */
[----:B------:R-:W-:Y:S02]  /*2170*/  IADD3 R8, P2, PT, R18, 0x1, RZ ;  /* 0x0000000112087810 */ /* 0x000fe40007f5e0ff */
[----:B------:R-:W-:-:S02]  /*2180*/  ISETP.GE.U32.AND P0, PT, R21, R7, PT ;  /* 0x000000071500720c */ /* 0x000fc40003f06070 */
[----:B------:R-:W-:Y:S01]  /*2190*/  ISETP.NE.U32.AND P1, PT, R7, RZ, PT ;  /* 0x000000ff0700720c */ /* 0x000fe20003f25070 */
[----:B------:R-:W-:Y:S01]  /*21a0*/  IMAD.X R7, RZ, RZ, R10, P2 ;  /* 0x000000ffff077224 */ /* 0x000fe200010e060a */
[----:B------:R-:W-:Y:S02]  /*21b0*/  ISETP.GE.U32.AND.EX P0, PT, R11, R6, PT, P0 ;  /* 0x000000060b00720c */ /* 0x000fe40003f06100 */
[----:B------:R-:W-:Y:S02]  /*21c0*/  ISETP.NE.AND.EX P1, PT, R6, RZ, PT, P1 ;  /* 0x000000ff0600720c */ /* 0x000fe40003f25310 */
[----:B------:R-:W-:Y:S02]  /*21d0*/  SEL R7, R7, R10, P0 ;  /* 0x0000000a07077207 */ /* 0x000fe40000000000 */
[----:B------:R-:W-:Y:S02]  /*21e0*/  MOV R6, R3 ;  /* 0x0000000300067202 */ /* 0x000fe40000000f00 */
[----:B------:R-:W-:Y:S01]  /*21f0*/  SEL R9, R7, 0xffffffff, P1 ;  /* 0xffffffff07097807 */ /* 0x000fe20000800000 */
[----:B------:R-:W-:Y:S01]  /*2200*/  IMAD.MOV.U32 R7, RZ, RZ, 0x0 ;  /* 0x00000000ff077424 */ /* 0x000fe200078e00ff */
[----:B------:R-:W-:-:S04]  /*2210*/  SEL R8, R8, R18, P0 ;  /* 0x0000001208087207 */ /* 0x000fc80000000000 */
[----:B------:R-:W-:Y:S01]  /*2220*/  SEL R8, R8, 0xffffffff, P1 ;  /* 0xffffffff08087807 */ /* 0x000fe20000800000 */
[----:B------:R-:W-:Y:S06]  /*2230*/  RET.REL.NODEC R6 `(unfold_output_into_patches_f64) ;  /* 0xffffffdc06707950 */ /* 0x000fec0003c3ffff */
        .weak           $__internal_5_$__cuda_sm20_rem_u64
        .type           $__internal_5_$__cuda_sm20_rem_u64,@function
        .size           $__internal_5_$__cuda_sm20_rem_u64,(.L_x_137 - $__internal_5_$__cuda_sm20_rem_u64)
$__internal_5_$__cuda_sm20_rem_u64:
[----:B------:R-:W-:Y:S01]  /*2240*/  IMAD.MOV.U32 R7, RZ, RZ, R3 ;  /* 0x000000ffff077224 */ /* 0x000fe200078e0003 */
[----:B------:R-:W-:-:S05]  /*2250*/  MOV R6, R8 ;  /* 0x0000000800067202 */ /* 0x000fca0000000f00 */
[----:B------:R-:W0:Y:S08]  /*2260*/  I2F.U64.RP R7, R6 ;  /* 0x0000000600077312 */ /* 0x000e300000309000 */
[----:B0-----:R-:W0:Y:S02]  /*2270*/  MUFU.RCP R11, R7 ;  /* 0x00000007000b7308 */ /* 0x001e240000001000 */
[----:B0-----:R-:W-:-:S06]  /*2280*/  IADD3 R20, PT, PT, R11, 0x1ffffffe, RZ ;  /* 0x1ffffffe0b147810 */ /* 0x001fcc0007ffe0ff */
[----:B------:R-:W0:Y:S02]  /*2290*/  F2I.U64.TRUNC R20, R20 ;  /* 0x0000001400147311 */ /* 0x000e24000020d800 */
[----:B0-----:R-:W-:-:S04]  /*22a0*/  IMAD.WIDE.U32 R26, R20, R8, RZ ;  /* 0x00000008141a7225 */ /* 0x001fc800078e00ff */
        /* <DEDUP_REMOVED lines=15> */
[----:B------:R-:W-:Y:S01]  /*23a0*/  IADD3 R18, P0, PT, RZ, -R20, RZ ;  /* 0x80000014ff127210 */ /* 0x000fe20007f1e0ff */
[----:B------:R-:W-:Y:S02]  /*23b0*/  HFMA2 R21, -RZ, RZ, 0, 0 ;  /* 0x00000000ff157431 */ /* 0x000fe400000001ff */
[----:B------:R-:W-:Y:S02]  /*23c0*/  IMAD R20, R11, R8, R6 ;  /* 0x000000080b147224 */ /* 0x000fe400078e0206 */
[----:B------:R-:W-:-:S03]  /*23d0*/  IMAD.HI.U32 R6, R7, R18, RZ ;  /* 0x0000001207067227 */ /* 0x000fc600078e00ff */
[----:B------:R-:W-:-:S05]  /*23e0*/  IADD3.X R20, PT, PT, RZ, ~R20, RZ, P0, !PT ;  /* 0x80000014ff147210 */ /* 0x000fca00007fe4ff */
        /* <DEDUP_REMOVED lines=12> */
[----:B------:R-:W-:Y:S02]  /*24b0*/  IADD3 R6, P1, PT, R6, R11, RZ ;  /* 0x0000000b06067210 */ /* 0x000fe40007f3e0ff */
[----:B------:R-:W-:Y:S01]  /*24c0*/  MOV R11, 0x0 ;  /* 0x00000000000b7802 */ /* 0x000fe20000000f00 */
[----:B------:R-:W-:Y:S02]  /*24d0*/  IMAD.X R7, RZ, RZ, R7, P0 ;  /* 0x000000ffff077224 */ /* 0x000fe400000e0607 */
[----:B------:R-:W-:-:S03]  /*24e0*/  IMAD.WIDE.U32 R20, R6, R8, RZ ;  /* 0x0000000806147225 */ /* 0x000fc600078e00ff */
[----:B------:R-:W-:Y:S01]  /*24f0*/  IADD3.X R7, PT, PT, RZ, R7, RZ, P1, !PT ;  /* 0x00000007ff077210 */ /* 0x000fe20000ffe4ff */
[----:B------:R-:W-:Y:S01]  /*2500*/  IMAD R6, R6, R3, R21 ;  /* 0x0000000306067224 */ /* 0x000fe200078e0215 */
[----:B------:R-:W-:-:S03]  /*2510*/  IADD3 R21, P1, PT, -R20, R9, RZ ;  /* 0x0000000914157210 */ /* 0x000fc60007f3e1ff */
[-C--:B------:R-:W-:Y:S01]  /*2520*/  IMAD R6, R7, R8.reuse, R6 ;  /* 0x0000000807067224 */ /* 0x080fe200078e0206 */
[----:B------:R-:W-:-:S03]  /*2530*/  ISETP.GE.U32.AND P0, PT, R21, R8, PT ;  /* 0x000000081500720c */ /* 0x000fc60003f06070 */
[----:B------:R-:W-:Y:S01]  /*2540*/  IMAD.X R20, R19, 0x1, ~R6, P1 ;  /* 0x0000000113147824 */ /* 0x000fe200008e0e06 */
[----:B------:R-:W-:-:S04]  /*2550*/  IADD3 R6, P1, PT, -R8, R21, RZ ;  /* 0x0000001508067210 */ /* 0x000fc80007f3e1ff */
[----:B------:R-:W-:Y:S02]  /*2560*/  ISETP.GE.U32.AND.EX P0, PT, R20, R3, PT, P0 ;  /* 0x000000031400720c */ /* 0x000fe40003f06100 */
[-C--:B------:R-:W-:Y:S02]  /*2570*/  IADD3.X R18, PT, PT, ~R3, R20.reuse, RZ, P1, !PT ;  /* 0x0000001403127210 */ /* 0x080fe40000ffe5ff */
[----:B------:R-:W-:Y:S02]  /*2580*/  SEL R21, R6, R21, P0 ;  /* 0x0000001506157207 */ /* 0x000fe40000000000 */
[----:B------:R-:W-:Y:S02]  /*2590*/  SEL R18, R18, R20, P0 ;  /* 0x0000001412127207 */ /* 0x000fe40000000000 */
[----:B------:R-:W-:Y:S02]  /*25a0*/  IADD3 R6, P3, PT, -R8, R21, RZ ;  /* 0x0000001508067210 */ /* 0x000fe40007f7e1ff */
        /* <DEDUP_REMOVED lines=9> */
[----:B------:R-:W-:Y:S06]  /*2640*/  RET.REL.NODEC R10 `(unfold_output_into_patches_f64) ;  /* 0xffffffd80a6c7950 */ /* 0x000fec0003c3ffff */
.L_x_52:
        /* <DEDUP_REMOVED lines=11> */
.L_x_137:


//--------------------- .text.unfold_input_into_patches_f64 --------------------------
	.section	.text.unfold_input_into_patches_f64,"ax",@progbits
	.align	128
        .global         unfold_input_into_patches_f64
        .type           unfold_input_into_patches_f64,@function
        .size           unfold_input_into_patches_f64,(.L_x_139 - unfold_input_into_patches_f64)
        .other          unfold_input_into_patches_f64,@"STO_CUDA_ENTRY STV_DEFAULT"
unfold_input_into_patches_f64:
.text.unfold_input_into_patches_f64:
        /* <DEDUP_REMOVED lines=30> */
[----:B------:R-:W-:-:S04]  /*01e0*/  MOV R0, UR4 ;  /* 0x0000000400007c02 */ /* 0x000fc80008000f00 */
[----:B------:R-:W-:-:S13]  /*01f0*/  ISETP.GT.U32.AND.EX P0, PT, R0, RZ, PT, P0 ;  /* 0x000000ff0000720c */ /* 0x000fda0003f04100 */
[----:B------:R-:W-:Y:S05]  /*0200*/  @!P0 EXIT ;  /* 0x000000000000894d */ /* 0x000fea0003800000 */
[----:B------:R-:W-:-:S09]  /*0210*/  UISETP.NE.U32.AND UP0, UPT, UR13, URZ, UPT ;  /* 0x000000ff0d00728c */ /* 0x000fd2000bf05070 */
[----:B------:R-:W-:Y:S05]  /*0220*/  BRA.U UP0, `(.L_x_53) ;  /* 0x00000001005c7547 */ /* 0x000fea000b800000 */
[----:B------:R-:W0:Y:S01]  /*0230*/  I2F.U32.RP R0, UR12 ;  /* 0x0000000c00007d06 */ /* 0x000e220008209000 */
[----:B------:R-:W-:Y:S01]  /*0240*/  ISETP.NE.U32.AND P2, PT, RZ, UR12, PT ;  /* 0x0000000cff007c0c */ /* 0x000fe2000bf45070 */
[----:B------:R-:W-:Y:S02]  /*0250*/  HFMA2 R15, -RZ, RZ, 0, 0 ;  /* 0x00000000ff0f7431 */ /* 0x000fe400000001ff */
[----:B------:R-:W-:-:S04]  /*0260*/  IMAD.MOV.U32 R7, RZ, RZ, RZ ;  /* 0x000000ffff077224 */ /* 0x000fc800078e00ff */
        /* <DEDUP_REMOVED lines=19> */
.L_x_53:
[----:B------:R-:W-:Y:S01]  /*03a0*/  IMAD.MOV.U32 R4, RZ, RZ, R10 ;  /* 0x000000ffff047224 */ /* 0x000fe200078e000a */
[----:B------:R-:W-:Y:S01]  /*03b0*/  MOV R5, RZ ;  /* 0x000000ff00057202 */ /* 0x000fe20000000f00 */
[----:B------:R-:W0:Y:S01]  /*03c0*/  LDCU.64 UR4, c[0x0][0x3c8] ;  /* 0x00007900ff0477ac */ /* 0x000e220008000a00 */
[----:B------:R-:W-:-:S07]  /*03d0*/  MOV R8, 0x3f0 ;  /* 0x000003f000087802 */ /* 0x000fce0000000f00 */
[----:B0-----:R-:W-:Y:S05]  /*03e0*/  CALL.REL.NOINC `($__internal_6_$__cuda_sm20_div_u64) ;  /* 0x00000010000c7944 */ /* 0x001fea0003c00000 */
        /* <DEDUP_REMOVED lines=8> */
[----:B------:R-:W-:-:S04]  /*0470*/  IMAD R3, R3, UR5, R0 ;  /* 0x0000000503037c24 */ /* 0x000fc8000f8e0200 */
[----:B------:R-:W-:-:S07]  /*0480*/  IMAD.IADD R7, R7, 0x1, R3 ;  /* 0x0000000107077824 */ /* 0x000fce00078e0203 */
.L_x_54:
        /* <DEDUP_REMOVED lines=24> */
[----:B------:R-:W-:Y:S01]  /*0610*/  IMAD R0, R5, UR4, R14 ;  /* 0x0000000405007c24 */ /* 0x000fe2000f8e020e */
[----:B------:R-:W-:Y:S01]  /*0620*/  MOV R14, R3 ;  /* 0x00000003000e7202 */ /* 0x000fe20000000f00 */
[----:B------:R-:W-:Y:S06]  /*0630*/  BRA `(.L_x_56) ;  /* 0x0000000000447947 */ /* 0x000fec0003800000 */
.L_x_55:
[----:B------:R-:W-:Y:S01]  /*0640*/  MOV R4, R14 ;  /* 0x0000000e00047202 */ /* 0x000fe20000000f00 */
[----:B------:R-:W-:Y:S01]  /*0650*/  IMAD.MOV.U32 R5, RZ, RZ, R15 ;  /* 0x000000ffff057224 */ /* 0x000fe200078e000f */
[----:B------:R-:W-:Y:S01]  /*0660*/  MOV R8, 0x690 ;  /* 0x0000069000087802 */ /* 0x000fe20000000f00 */
[----:B------:R-:W0:Y:S06]  /*0670*/  LDCU.64 UR4, c[0x0][0x3b8] ;  /* 0x00007700ff0477ac */ /* 0x000e2c0008000a00 */
[----:B0-----:R-:W-:Y:S05]  /*0680*/  CALL.REL.NOINC `($__internal_6_$__cuda_sm20_div_u64) ;  /* 0x0000000c00647944 */ /* 0x001fea0003c00000 */
[----:B------:R-:W0:Y:S01]  /*0690*/  LDCU.64 UR4, c[0x0][0x3b8] ;  /* 0x00007700ff0477ac */ /* 0x000e220008000a00 */
[----:B------:R-:W-:Y:S01]  /*06a0*/  IADD3 R5, P0, PT, RZ, -R12, RZ ;  /* 0x8000000cff057210 */ /* 0x000fe20007f1e0ff */
[----:B------:R-:W-:Y:S01]  /*06b0*/  IMAD.MOV.U32 R2, RZ, RZ, R14 ;  /* 0x000000ffff027224 */ /* 0x000fe200078e000e */
[----:B------:R-:W-:Y:S01]  /*06c0*/  MOV R3, R15 ;  /* 0x0000000f00037202 */ /* 0x000fe20000000f00 */
[----:B------:R-:W-:Y:S01]  /*06d0*/  IMAD.MOV.U32 R14, RZ, RZ, R12 ;  /* 0x000000ffff0e7224 */ /* 0x000fe200078e000c */
[-C--:B------:R-:W-:Y:S02]  /*06e0*/  IADD3.X R0, PT, PT, RZ, ~R13.reuse, RZ, P0, !PT ;  /* 0x8000000dff007210 */ /* 0x080fe400007fe4ff */
[----:B------:R-:W-:-:S03]  /*06f0*/  MOV R15, R13 ;  /* 0x0000000d000f7202 */ /* 0x000fc60000000f00 */
[----:B0-----:R-:W-:Y:S02]  /*0700*/  IMAD R0, R0, UR4, RZ ;  /* 0x0000000400007c24 */ /* 0x001fe4000f8e02ff */
[----:B------:R-:W-:-:S04]  /*0710*/  IMAD.WIDE.U32 R2, R5, UR4, R2 ;  /* 0x0000000405027c25 */ /* 0x000fc8000f8e0002 */
[----:B------:R-:W-:Y:S02]  /*0720*/  IMAD R5, R5, UR5, R0 ;  /* 0x0000000505057c24 */ /* 0x000fe4000f8e0200 */
[----:B------:R-:W-:-:S03]  /*0730*/  IMAD.MOV.U32 R0, RZ, RZ, R2 ;  /* 0x000000ffff007224 */ /* 0x000fc600078e0002 */
[----:B------:R-:W-:-:S07]  /*0740*/  IADD3 R2, PT, PT, R3, R5, RZ ;  /* 0x0000000503027210 */ /* 0x000fce0007ffe0ff */
.L_x_56:
        /* <DEDUP_REMOVED lines=11> */
[----:B0-----:R-:W-:Y:S02]  /*0800*/  IMAD.MOV.U32 R4, RZ, RZ, RZ ;  /* 0x000000ffff047224 */ /* 0x001fe400078e00ff */
[----:B-1----:R-:W-:-:S05]  /*0810*/  IMAD R8, R5, UR4, RZ ;  /* 0x0000000405087c24 */ /* 0x002fca000f8e02ff */
[----:B------:R-:W-:-:S05]  /*0820*/  IADD3 R9, PT, PT, -R8, RZ, RZ ;  /* 0x000000ff08097210 */ /* 0x000fca0007ffe1ff */
        /* <DEDUP_REMOVED lines=12> */
[----:B------:R-:W-:Y:S01]  /*08f0*/  MOV R14, R5 ;  /* 0x00000005000e7202 */ /* 0x000fe20000000f00 */
[----:B------:R-:W-:Y:S06]  /*0900*/  BRA `(.L_x_58) ;  /* 0x0000000000407947 */ /* 0x000fec0003800000 */
.L_x_57:
[----:B------:R-:W-:Y:S01]  /*0910*/  MOV R4, R14 ;  /* 0x0000000e00047202 */ /* 0x000fe20000000f00 */
[----:B------:R-:W-:Y:S01]  /*0920*/  IMAD.MOV.U32 R5, RZ, RZ, R15 ;  /* 0x000000ffff057224 */ /* 0x000fe200078e000f */
[----:B------:R-:W-:Y:S01]  /*0930*/  MOV R8, 0x960 ;  /* 0x0000096000087802 */ /* 0x000fe20000000f00 */
[----:B------:R-:W0:Y:S06]  /*0940*/  LDCU.64 UR4, c[0x0][0x390] ;  /* 0x00007200ff0477ac */ /* 0x000e2c0008000a00 */
[----:B0-----:R-:W-:Y:S05]  /*0950*/  CALL.REL.NOINC `($__internal_6_$__cuda_sm20_div_u64) ;  /* 0x0000000800b07944 */ /* 0x001fea0003c00000 */
[----:B------:R-:W0:Y:S01]  /*0960*/  LDCU.64 UR4, c[0x0][0x390] ;  /* 0x00007200ff0477ac */ /* 0x000e220008000a00 */
[-C--:B------:R-:W-:Y:S01]  /*0970*/  IADD3 R4, P0, PT, RZ, -R12.reuse, RZ ;  /* 0x8000000cff047210 */ /* 0x080fe20007f1e0ff */
[----:B------:R-:W-:Y:S01]  /*0980*/  IMAD.MOV.U32 R18, RZ, RZ, R14 ;  /* 0x000000ffff127224 */ /* 0x000fe200078e000e */
[----:B------:R-:W-:Y:S01]  /*0990*/  MOV R19, R15 ;  /* 0x0000000f00137202 */ /* 0x000fe20000000f00 */
[----:B------:R-:W-:Y:S01]  /*09a0*/  IMAD.MOV.U32 R15, RZ, RZ, R13 ;  /* 0x000000ffff0f7224 */ /* 0x000fe200078e000d */
[----:B------:R-:W-:Y:S02]  /*09b0*/  IADD3.X R3, PT, PT, RZ, ~R13, RZ, P0, !PT ;  /* 0x8000000dff037210 */ /* 0x000fe400007fe4ff */
[----:B------:R-:W-:-:S03]  /*09c0*/  MOV R14, R12 ;  /* 0x0000000c000e7202 */ /* 0x000fc60000000f00 */
[----:B0-----:R-:W-:Y:S02]  /*09d0*/  IMAD R3, R3, UR4, RZ ;  /* 0x0000000403037c24 */ /* 0x001fe4000f8e02ff */
[----:B------:R-:W-:-:S04]  /*09e0*/  IMAD.WIDE.U32 R18, R4, UR4, R18 ;  /* 0x0000000404127c25 */ /* 0x000fc8000f8e0012 */
[----:B------:R-:W-:-:S04]  /*09f0*/  IMAD R3, R4, UR5, R3 ;  /* 0x0000000504037c24 */ /* 0x000fc8000f8e0203 */
[----:B------:R-:W-:-:S07]  /*0a00*/  IMAD.IADD R3, R19, 0x1, R3 ;  /* 0x0000000113037824 */ /* 0x000fce00078e0203 */
.L_x_58:
[----:B------:R-:W-:-:S09]  /*0a10*/  UISETP.NE.U32.AND UP0, UPT, UR5, URZ, UPT ;  /* 0x000000ff0500728c */ /* 0x000fd2000bf05070 */
[----:B------:R-:W-:Y:S05]  /*0a20*/  BRA.U UP0, `(.L_x_59) ;  /* 0x0000000100607547 */ /* 0x000fea000b800000 */
[----:B------:R-:W0:Y:S01]  /*0a30*/  I2F.U32.RP R8, UR4 ;  /* 0x0000000400087d06 */ /* 0x000e220008209000 */
[----:B------:R-:W-:Y:S01]  /*0a40*/  HFMA2 R4, -RZ, RZ, 0, 0 ;  /* 0x00000000ff047431 */ /* 0x000fe200000001ff */
[----:B------:R-:W-:Y:S01]  /*0a50*/  ISETP.NE.U32.AND P2, PT, RZ, UR4, PT ;  /* 0x00000004ff007c0c */ /* 0x000fe2000bf45070 */
[----:B------:R-:W-:-:S05]  /*0a60*/  HFMA2 R15, -RZ, RZ, 0, 0 ;  /* 0x00000000ff0f7431 */ /* 0x000fca00000001ff */
[----:B0-----:R-:W0:Y:S02]  /*0a70*/  MUFU.RCP R8, R8 ;  /* 0x0000000800087308 */ /* 0x001e240000001000 */
[----:B0-----:R-:W-:-:S06]  /*0a80*/  IADD3 R9, PT, PT, R8, 0xffffffe, RZ ;  /* 0x0ffffffe08097810 */ /* 0x001fcc0007ffe0ff */
[----:B------:R0:W1:Y:S02]  /*0a90*/  F2I.FTZ.U32.TRUNC.NTZ R5, R9 ;  /* 0x0000000900057305 */ /* 0x000064000021f000 */
[----:B0-----:R-:W-:Y:S01]  /*0aa0*/  MOV R9, RZ ;  /* 0x000000ff00097202 */ /* 0x001fe20000000f00 */
        /* <DEDUP_REMOVED lines=16> */
.L_x_59:
[----:B------:R-:W-:Y:S01]  /*0bb0*/  IMAD.MOV.U32 R4, RZ, RZ, R14 ;  /* 0x000000ffff047224 */ /* 0x000fe200078e000e */
[----:B------:R-:W-:Y:S01]  /*0bc0*/  MOV R5, R15 ;  /* 0x0000000f00057202 */ /* 0x000fe20000000f00 */
[----:B------:R-:W0:Y:S01]  /*0bd0*/  LDCU.64 UR4, c[0x0][0x390] ;  /* 0x00007200ff0477ac */ /* 0x000e220008000a00 */
[----:B------:R-:W-:-:S07]  /*0be0*/  MOV R8, 0xc00 ;  /* 0x00000c0000087802 */ /* 0x000fce0000000f00 */
[----:B0-----:R-:W-:Y:S05]  /*0bf0*/  CALL.REL.NOINC `($__internal_6_$__cuda_sm20_div_u64) ;  /* 0x0000000800087944 */ /* 0x001fea0003c00000 */
        /* <DEDUP_REMOVED lines=11> */
.L_x_60:
[----:B------:R-:W0:Y:S02]  /*0cb0*/  LDCU UR4, c[0x0][0x3a4] ;  /* 0x00007480ff0477ac */ /* 0x000e240008000800 */
[----:B0-----:R-:W-:-:S09]  /*0cc0*/  UISETP.NE.U32.AND UP0, UPT, UR4, URZ, UPT ;  /* 0x000000ff0400728c */ /* 0x001fd2000bf05070 */
[----:B------:R-:W-:Y:S05]  /*0cd0*/  BRA.U UP0, `(.L_x_61) ;  /* 0x0000000100607547 */ /* 0x000fea000b800000 */
        /* <DEDUP_REMOVED lines=16> */
[----:B------:R-:W-:Y:S01]  /*0de0*/  ISETP.GE.U32.AND P1, PT, R5, UR4, PT ;  /* 0x0000000405007c0c */ /* 0x000fe2000bf26070 */
[----:B------:R-:W-:-:S12]  /*0df0*/  IMAD.MOV.U32 R5, RZ, RZ, RZ ;  /* 0x000000ffff057224 */ /* 0x000fd800078e00ff */
[----:B------:R-:W-:Y:S01]  /*0e00*/  @P1 VIADD R12, R12, 0x1 ;  /* 0x000000010c0c1836 */ /* 0x000fe20000000000 */
[----:B------:R-:W-:-:S04]  /*0e10*/  @!P2 LOP3.LUT R12, RZ, UR4, RZ, 0x33, !PT ;  /* 0x00000004ff0cac12 */ /* 0x000fc8000f8e33ff */
[----:B------:R-:W-:-:S05]  /*0e20*/  IADD3 R13, PT, PT, -R12, RZ, RZ ;  /* 0x000000ff0c0d7210 */ /* 0x000fca0007ffe1ff */
[----:B------:R-:W-:Y:S02]  /*0e30*/  IMAD R4, R13, UR4, R14 ;  /* 0x000000040d047c24 */ /* 0x000fe4000f8e020e */
[----:B------:R-:W-:Y:S01]  /*0e40*/  HFMA2 R13, -RZ, RZ, 0, 0 ;  /* 0x00000000ff0d7431 */ /* 0x000fe200000001ff */
[----:B------:R-:W-:Y:S06]  /*0e50*/  BRA `(.L_x_62) ;  /* 0x0000000000387947 */ /* 0x000fec0003800000 */
.L_x_61:
        /* <DEDUP_REMOVED lines=8> */
[----:B------:R-:W-:-:S03]  /*0ee0*/  MOV R4, R14 ;  /* 0x0000000e00047202 */ /* 0x000fc60000000f00 */
[----:B------:R-:W-:-:S04]  /*0ef0*/  IMAD.X R8, RZ, RZ, ~R13, P0 ;  /* 0x000000ffff087224 */ /* 0x000fc800000e0e0d */
[----:B0-----:R-:W-:Y:S02]  /*0f00*/  IMAD R8, R8, UR4, RZ ;  /* 0x0000000408087c24 */ /* 0x001fe4000f8e02ff */
[----:B------:R-:W-:-:S04]  /*0f10*/  IMAD.WIDE.U32 R4, R17, UR4, R4 ;  /* 0x0000000411047c25 */ /* 0x000fc8000f8e0004 */
[----:B------:R-:W-:-:S05]  /*0f20*/  IMAD R15, R17, UR5, R8 ;  /* 0x00000005110f7c24 */ /* 0x000fca000f8e0208 */
[----:B------:R-:W-:-:S07]  /*0f30*/  IADD3 R5, PT, PT, R5, R15, RZ ;  /* 0x0000000f05057210 */ /* 0x000fce0007ffe0ff */
.L_x_62:
        /* <DEDUP_REMOVED lines=14> */
[----:B------:R-:W-:-:S05]  /*1020*/  IMAD.HI.U32 R15, R15, R12, RZ ;  /* 0x0000000c0f0f7227 */ /* 0x000fca00078e00ff */
[----:B------:R-:W-:-:S05]  /*1030*/  IADD3 R15, PT, PT, -R15, RZ, RZ ;  /* 0x000000ff0f0f7210 */ /* 0x000fca0007ffe1ff */
[----:B------:R-:W-:-:S05]  /*1040*/  IMAD R12, R15, UR4, R12 ;  /* 0x000000040f0c7c24 */ /* 0x000fca000f8e020c */
[----:B------:R-:W-:-:S13]  /*1050*/  ISETP.GE.U32.AND P0, PT, R12, UR4, PT ;  /* 0x000000040c007c0c */ /* 0x000fda000bf06070 */
[----:B------:R-:W-:-:S05]  /*1060*/  @P0 VIADD R12, R12, -UR4 ;  /* 0x800000040c0c0c36 */ /* 0x000fca0008000000 */
[----:B------:R-:W-:-:S13]  /*1070*/  ISETP.GE.U32.AND P0, PT, R12, UR4, PT ;  /* 0x000000040c007c0c */ /* 0x000fda000bf06070 */
[----:B------:R-:W-:Y:S02]  /*1080*/  @P0 IADD3 R12, PT, PT, R12, -UR4, RZ ;  /* 0x800000040c0c0c10 */ /* 0x000fe4000fffe0ff */
[----:B------:R-:W-:Y:S01]  /*1090*/  @!P1 LOP3.LUT R12, RZ, UR4, RZ, 0x33, !PT ;  /* 0x00000004ff0c9c12 */ /* 0x000fe2000f8e33ff */
[----:B------:R-:W-:Y:S06]  /*10a0*/  BRA `(.L_x_64) ;  /* 0x0000000000107947 */ /* 0x000fec0003800000 */
.L_x_63:
[----:B------:R-:W-:Y:S01]  /*10b0*/  MOV R8, R12 ;  /* 0x0000000c00087202 */ /* 0x000fe20000000f00 */
[----:B------:R-:W-:Y:S01]  /*10c0*/  IMAD.MOV.U32 R19, RZ, RZ, R13 ;  /* 0x000000ffff137224 */ /* 0x000fe200078e000d */
[----:B------:R-:W-:-:S07]  /*10d0*/  MOV R22, 0x10f0 ;  /* 0x000010f000167802 */ /* 0x000fce0000000f00 */
[----:B------:R-:W-:Y:S05]  /*10e0*/  CALL.REL.NOINC `($__internal_7_$__cuda_sm20_rem_u64) ;  /* 0x0000000400dc7944 */ /* 0x000fea0003c00000 */
.L_x_64:
[----:B------:R-:W0:Y:S01]  /*10f0*/  LDCU.128 UR4, c[0x0][0x380] ;  /* 0x00007000ff0477ac */ /* 0x000e220008000c00 */
[----:B------:R-:W-:Y:S01]  /*1100*/  MOV R21, R9 ;  /* 0x0000000900157202 */ /* 0x000fe20000000f00 */
[----:B0-----:R-:W-:Y:S02]  /*1110*/  IMAD R15, R2, UR4, RZ ;  /* 0x00000004020f7c24 */ /* 0x001fe4000f8e02ff */
[----:B------:R-:W-:-:S04]  /*1120*/  IMAD.WIDE.U32 R20, R0, UR4, R20 ;  /* 0x0000000400147c25 */ /* 0x000fc8000f8e0014 */
[----:B------:R-:W-:Y:S01]  /*1130*/  IMAD R15, R0, UR5, R15 ;  /* 0x00000005000f7c24 */ /* 0x000fe2000f8e020f */
[----:B------:R-:W-:-:S03]  /*1140*/  ISETP.GE.U32.AND P0, PT, R20, UR6, PT ;  /* 0x0000000614007c0c */ /* 0x000fc6000bf06070 */
[----:B------:R-:W-:-:S05]  /*1150*/  IMAD.IADD R15, R21, 0x1, R15 ;  /* 0x00000001150f7824 */ /* 0x000fca00078e020f */
[----:B------:R-:W-:-:S13]  /*1160*/  ISETP.GE.U32.AND.EX P0, PT, R15, UR7, PT, P0 ;  /* 0x000000070f007c0c */ /* 0x000fda000bf06100 */
[----:B------:R-:W-:Y:S05]  /*1170*/  @!P0 EXIT ;  /* 0x000000000000894d */ /* 0x000fea0003800000 */
[----:B------:R-:W0:Y:S01]  /*1180*/  LDCU.64 UR8, c[0x0][0x3b0] ;  /* 0x00007600ff0877ac */ /* 0x000e220008000a00 */
[----:B------:R-:W-:-:S04]  /*1190*/  IADD3 R8, P0, PT, R20, -UR6, RZ ;  /* 0x8000000614087c10 */ /* 0x000fc8000ff1e0ff */
[----:B------:R-:W-:Y:S02]  /*11a0*/  IADD3.X R9, PT, PT, R15, ~UR7, RZ, P0, !PT ;  /* 0x800000070f097c10 */ /* 0x000fe400087fe4ff */
[----:B0-----:R-:W-:-:S04]  /*11b0*/  ISETP.GE.U32.AND P0, PT, R8, UR8, PT ;  /* 0x0000000808007c0c */ /* 0x001fc8000bf06070 */
[----:B------:R-:W-:-:S13]  /*11c0*/  ISETP.GE.U32.AND.EX P0, PT, R9, UR9, PT, P0 ;  /* 0x0000000909007c0c */ /* 0x000fda000bf06100 */
[----:B------:R-:W-:Y:S05]  /*11d0*/  @P0 EXIT ;  /* 0x000000000000094d */ /* 0x000fea0003800000 */
[----:B------:R-:W-:Y:S01]  /*11e0*/  MOV R19, R3 ;  /* 0x0000000300137202 */ /* 0x000fe20000000f00 */
[----:B------:R-:W-:Y:S02]  /*11f0*/  IMAD R7, R7, UR4, RZ ;  /* 0x0000000407077c24 */ /* 0x000fe4000f8e02ff */
        /* <DEDUP_REMOVED lines=12> */
[----:B------:R-:W0:Y:S01]  /*12c0*/  LDCU.64 UR4, c[0x0][0x3a0] ;  /* 0x00007400ff0477ac */ /* 0x000e220008000a00 */
[----:B------:R-:W1:Y:S01]  /*12d0*/  LDCU.128 UR12, c[0x0][0x3d0] ;  /* 0x00007a00ff0c77ac */ /* 0x000e620008000c00 */
[----:B0-----:R-:W-:Y:S02]  /*12e0*/  IMAD R7, R13, UR4, RZ ;  /* 0x000000040d077c24 */ /* 0x001fe4000f8e02ff */
[----:B------:R-:W-:-:S04]  /*12f0*/  IMAD.WIDE.U32 R4, R12, UR4, R4 ;  /* 0x000000040c047c25 */ /* 0x000fc8000f8e0004 */
[----:B------:R-:W-:Y:S01]  /*1300*/  IMAD R7, R12, UR5, R7 ;  /* 0x000000050c077c24 */ /* 0x000fe2000f8e0207 */
[----:B------:R-:W0:Y:S01]  /*1310*/  LDCU.64 UR4, c[0x0][0x358] ;  /* 0x00006b00ff0477ac */ /* 0x000e220008000a00 */
[----:B------:R-:W-:-:S03]  /*1320*/  IMAD.WIDE.U32 R8, R4, UR8, R8 ;  /* 0x0000000804087c25 */ /* 0x000fc6000f8e0008 */
[----:B------:R-:W-:Y:S01]  /*1330*/  IADD3 R0, PT, PT, R5, R7, RZ ;  /* 0x0000000705007210 */ /* 0x000fe20007ffe0ff */
[----:B------:R-:W-:-:S04]  /*1340*/  IMAD.WIDE.U32 R2, R8, UR10, R2 ;  /* 0x0000000a08027c25 */ /* 0x000fc8000f8e0002 */
[----:B------:R-:W-:-:S04]  /*1350*/  IMAD R5, R0, UR8, RZ ;  /* 0x0000000800057c24 */ /* 0x000fc8000f8e02ff */
[----:B------:R-:W-:Y:S01]  /*1360*/  IMAD R5, R4, UR9, R5 ;  /* 0x0000000904057c24 */ /* 0x000fe2000f8e0205 */
[----:B-1----:R-:W-:-:S03]  /*1370*/  LEA R4, P0, R2, UR12, 0x3 ;  /* 0x0000000c02047c11 */ /* 0x002fc6000f8018ff */
[----:B------:R-:W-:-:S04]  /*1380*/  IMAD.IADD R0, R9, 0x1, R5 ;  /* 0x0000000109007824 */ /* 0x000fc800078e0205 */
[----:B------:R-:W-:-:S04]  /*1390*/  IMAD R5, R0, UR10, RZ ;  /* 0x0000000a00057c24 */ /* 0x000fc8000f8e02ff */
[----:B------:R-:W-:-:S05]  /*13a0*/  IMAD R5, R8, UR11, R5 ;  /* 0x0000000b08057c24 */ /* 0x000fca000f8e0205 */
[----:B------:R-:W-:-:S04]  /*13b0*/  IADD3 R3, PT, PT, R3, R5, RZ ;  /* 0x0000000503037210 */ /* 0x000fc80007ffe0ff */
[----:B------:R-:W-:-:S05]  /*13c0*/  LEA.HI.X R5, R2, UR13, R3, 0x3, P0 ;  /* 0x0000000d02057c11 */ /* 0x000fca00080f1c03 */
[----:B0-----:R-:W2:Y:S01]  /*13d0*/  LDG.E.64 R2, desc[UR4][R4.64] ;  /* 0x0000000404027981 */ /* 0x001ea2000c1e1b00 */
[----:B------:R-:W-:-:S04]  /*13e0*/  LEA R6, P0, R10, UR14, 0x3 ;  /* 0x0000000e0a067c11 */ /* 0x000fc8000f8018ff */
[----:B------:R-:W-:-:S05]  /*13f0*/  LEA.HI.X R7, R10, UR15, RZ, 0x3, P0 ;  /* 0x0000000f0a077c11 */ /* 0x000fca00080f1cff */
[----:B--2---:R-:W-:Y:S01]  /*1400*/  STG.E.64 desc[UR4][R6.64], R2 ;  /* 0x0000000206007986 */ /* 0x004fe2000c101b04 */
[----:B------:R-:W-:Y:S05]  /*1410*/  EXIT ;  /* 0x000000000000794d */ /* 0x000fea0003800000 */
        .weak           $__internal_6_$__cuda_sm20_div_u64
        .type           $__internal_6_$__cuda_sm20_div_u64,@function
        .size           $__internal_6_$__cuda_sm20_div_u64,($__internal_7_$__cuda_sm20_rem_u64 - $__internal_6_$__cuda_sm20_div_u64)
$__internal_6_$__cuda_sm20_div_u64:
[----:B------:R-:W0:Y:S08]  /*1420*/  I2F.U64.RP R22, UR4 ;  /* 0x0000000400167d12 */ /* 0x000e300008309000 */
[----:B0-----:R-:W0:Y:S02]  /*1430*/  MUFU.RCP R22, R22 ;  /* 0x0000001600167308 */ /* 0x001e240000001000 */
[----:B0-----:R-:W-:-:S06]  /*1440*/  VIADD R13, R22, 0x1ffffffe ;  /* 0x1ffffffe160d7836 */ /* 0x001fcc0000000000 */
[----:B------:R-:W0:Y:S02]  /*1450*/  F2I.U64.TRUNC R12, R13 ;  /* 0x0000000d000c7311 */ /* 0x000e24000020d800 */
[----:B0-----:R-:W-:-:S04]  /*1460*/  IMAD.WIDE.U32 R16, R12, UR4, RZ ;  /* 0x000000040c107c25 */ /* 0x001fc8000f8e00ff */
[----:B------:R-:W-:Y:S01]  /*1470*/  IMAD R17, R12, UR5, R17 ;  /* 0x000000050c117c24 */ /* 0x000fe2000f8e0211 */
[----:B------:R-:W-:-:S03]  /*1480*/  IADD3 R21, P0, PT, RZ, -R16, RZ ;  /* 0x80000010ff157210 */ /* 0x000fc60007f1e0ff */
[----:B------:R-:W-:Y:S02]  /*1490*/  IMAD R17, R13, UR4, R17 ;  /* 0x000000040d117c24 */ /* 0x000fe4000f8e0211 */
[----:B------:R-:W-:-:S03]  /*14a0*/  IMAD.HI.U32 R16, R12, R21, RZ ;  /* 0x000000150c107227 */ /* 0x000fc600078e00ff */
[----:B------:R-:W-:Y:S01]  /*14b0*/  IADD3.X R19, PT, PT, RZ, ~R17, RZ, P0, !PT ;  /* 0x80000011ff137210 */ /* 0x000fe200007fe4ff */
[----:B------:R-:W-:-:S04]  /*14c0*/  IMAD.MOV.U32 R17, RZ, RZ, R12 ;  /* 0x000000ffff117224 */ /* 0x000fc800078e000c */
[----:B------:R-:W-:-:S04]  /*14d0*/  IMAD.WIDE.U32 R16, P0, R12, R19, R16 ;  /* 0x000000130c107225 */ /* 0x000fc80007800010 */
[C---:B------:R-:W-:Y:S02]  /*14e0*/  IMAD R12, R13.reuse, R19, RZ ;  /* 0x000000130d0c7224 */ /* 0x040fe400078e02ff */
[----:B------:R-:W-:-:S04]  /*14f0*/  IMAD.HI.U32 R17, P1, R13, R21, R16 ;  /* 0x000000150d117227 */ /* 0x000fc80007820010 */
[----:B------:R-:W-:Y:S01]  /*1500*/  IMAD.HI.U32 R19, R13, R19, RZ ;  /* 0x000000130d137227 */ /* 0x000fe200078e00ff */
[----:B------:R-:W-:-:S04]  /*1510*/  IADD3 R17, P2, PT, R12, R17, RZ ;  /* 0x000000110c117210 */ /* 0x000fc80007f5e0ff */
[----:B------:R-:W-:Y:S01]  /*1520*/  IADD3.X R19, PT, PT, R19, R13, RZ, P0, !PT ;  /* 0x0000000d13137210 */ /* 0x000fe200007fe4ff */
[----:B------:R-:W-:-:S03]  /*1530*/  IMAD.WIDE.U32 R12, R17, UR4, RZ ;  /* 0x00000004110c7c25 */ /* 0x000fc6000f8e00ff */
[----:B------:R-:W-:Y:S01]  /*1540*/  IADD3.X R19, PT, PT, RZ, RZ, R19, P2, P1 ;  /* 0x000000ffff137210 */ /* 0x000fe200017e2413 */
[----:B------:R-:W-:Y:S01]  /*1550*/  IMAD R16, R17, UR5, R13 ;  /* 0x0000000511107c24 */ /* 0x000fe2000f8e020d */
[----:B------:R-:W-:-:S03]  /*1560*/  IADD3 R13, P0, PT, RZ, -R12, RZ ;  /* 0x8000000cff0d7210 */ /* 0x000fc60007f1e0ff */
[----:B------:R-:W-:Y:S02]  /*1570*/  IMAD R12, R19, UR4, R16 ;  /* 0x00000004130c7c24 */ /* 0x000fe4000f8e0210 */
        /* <DEDUP_REMOVED lines=32> */
[----:B------:R-:W-:Y:S01]  /*1780*/  SEL R16, R5, R16, P0 ;  /* 0x0000001005107207 */ /* 0x000fe20000000000 */
[----:B------:R-:W-:Y:S01]  /*1790*/  HFMA2 R5, -RZ, RZ, 0, 0 ;  /* 0x00000000ff057431 */ /* 0x000fe200000001ff */
[----:B------:R-:W-:Y:S02]  /*17a0*/  ISETP.GE.U32.AND P0, PT, R12, UR4, PT ;  /* 0x000000040c007c0c */ /* 0x000fe4000bf06070 */
[----:B------:R-:W-:Y:S02]  /*17b0*/  IADD3 R12, P2, PT, R17, 0x1, RZ ;  /* 0x00000001110c7810 */ /* 0x000fe40007f5e0ff */
[----:B------:R-:W-:Y:S02]  /*17c0*/  ISETP.NE.U32.AND P1, PT, RZ, UR4, PT ;  /* 0x00000004ff007c0c */ /* 0x000fe4000bf25070 */
[----:B------:R-:W-:Y:S01]  /*17d0*/  ISETP.GE.U32.AND.EX P0, PT, R4, UR5, PT, P0 ;  /* 0x0000000504007c0c */ /* 0x000fe2000bf06100 */
[----:B------:R-:W-:Y:S01]  /*17e0*/  IMAD.MOV.U32 R4, RZ, RZ, R8 ;  /* 0x000000ffff047224 */ /* 0x000fe200078e0008 */
[----:B------:R-:W-:-:S02]  /*17f0*/  IADD3.X R13, PT, PT, RZ, R16, RZ, P2, !PT ;  /* 0x00000010ff0d7210 */ /* 0x000fc400017fe4ff */
[----:B------:R-:W-:Y:S02]  /*1800*/  ISETP.NE.AND.EX P1, PT, RZ, UR5, PT, P1 ;  /* 0x00000005ff007c0c */ /* 0x000fe4000bf25310 */
[----:B------:R-:W-:Y:S02]  /*1810*/  SEL R12, R12, R17, P0 ;  /* 0x000000110c0c7207 */ /* 0x000fe40000000000 */
[----:B------:R-:W-:Y:S02]  /*1820*/  SEL R13, R13, R16, P0 ;  /* 0x000000100d0d7207 */ /* 0x000fe40000000000 */
[----:B------:R-:W-:Y:S02]  /*1830*/  SEL R12, R12, 0xffffffff, P1 ;  /* 0xffffffff0c0c7807 */ /* 0x000fe40000800000 */
[----:B------:R-:W-:Y:S01]  /*1840*/  SEL R13, R13, 0xffffffff, P1 ;  /* 0xffffffff0d0d7807 */ /* 0x000fe20000800000 */
[----:B------:R-:W-:Y:S06]  /*1850*/  RET.REL.NODEC R4 `(unfold_input_into_patches_f64) ;  /* 0xffffffe404e87950 */ /* 0x000fec0003c3ffff */
        .weak           $__internal_7_$__cuda_sm20_rem_u64
        .type           $__internal_7_$__cuda_sm20_rem_u64,@function
        .size           $__internal_7_$__cuda_sm20_rem_u64,(.L_x_139 - $__internal_7_$__cuda_sm20_rem_u64)
$__internal_7_$__cuda_sm20_rem_u64:
[----:B------:R-:W0:Y:S01]  /*1860*/  LDCU.64 UR4, c[0x0][0x398] ;  /* 0x00007300ff0477ac */ /* 0x000e220008000a00 */
[----:B------:R-:W1:Y:S01]  /*1870*/  LDC.64 R12, c[0x0][0x398] ;  /* 0x0000e600ff0c7b82 */ /* 0x000e620000000a00 */
[----:B0-----:R-:W0:Y:S08]  /*1880*/  I2F.U64.RP R21, UR4 ;  /* 0x0000000400157d12 */ /* 0x001e300008309000 */
[----:B0-----:R-:W0:Y:S02]  /*1890*/  MUFU.RCP R21, R21 ;  /* 0x0000001500157308 */ /* 0x001e240000001000 */
[----:B0-----:R-:W-:-:S06]  /*18a0*/  IADD3 R14, PT, PT, R21, 0x1ffffffe, RZ ;  /* 0x1ffffffe150e7810 */ /* 0x001fcc0007ffe0ff */
[----:B------:R-:W1:Y:S02]  /*18b0*/  F2I.U64.TRUNC R14, R14 ;  /* 0x0000000e000e7311 */ /* 0x000e64000020d800 */
[----:B-1----:R-:W-:-:S04]  /*18c0*/  IMAD.WIDE.U32 R16, R14, R12, RZ ;  /* 0x0000000c0e107225 */ /* 0x002fc800078e00ff */
[----:B------:R-:W-:Y:S01]  /*18d0*/  IMAD R17, R14, R13, R17 ;  /* 0x0000000d0e117224 */ /* 0x000fe200078e0211 */
[----:B------:R-:W-:-:S03]  /*18e0*/  IADD3 R23, P0, PT, RZ, -R16, RZ ;  /* 0x80000010ff177210 */ /* 0x000fc60007f1e0ff */
[----:B------:R-:W-:Y:S02]  /*18f0*/  IMAD R17, R15, R12, R17 ;  /* 0x0000000c0f117224 */ /* 0x000fe400078e0211 */
[----:B------:R-:W-:-:S04]  /*1900*/  IMAD.HI.U32 R16, R14, R23, RZ ;  /* 0x000000170e107227 */ /* 0x000fc800078e00ff */
[----:B------:R-:W-:Y:S01]  /*1910*/  IMAD.X R25, RZ, RZ, ~R17, P0 ;  /* 0x000000ffff197224 */ /* 0x000fe200000e0e11 */
[----:B------:R-:W-:-:S03]  /*1920*/  MOV R17, R14 ;  /* 0x0000000e00117202 */ /* 0x000fc60000000f00 */
[-C--:B------:R-:W-:Y:S02]  /*1930*/  IMAD R27, R15, R25.reuse, RZ ;  /* 0x000000190f1b7224 */ /* 0x080fe400078e02ff */
[----:B------:R-:W-:-:S04]  /*1940*/  IMAD.WIDE.U32 R16, P0, R14, R25, R16 ;  /* 0x000000190e107225 */ /* 0x000fc80007800010 */
[----:B------:R-:W-:-:S04]  /*1950*/  IMAD.HI.U32 R21, R15, R25, RZ ;  /* 0x000000190f157227 */ /* 0x000fc800078e00ff */
[----:B------:R-:W-:Y:S01]  /*1960*/  IMAD.HI.U32 R16, P1, R15, R23, R16 ;  /* 0x000000170f107227 */ /* 0x000fe20007820010 */
[----:B------:R-:W-:-:S04]  /*1970*/  IADD3.X R21, PT, PT, R21, R15, RZ, P0, !PT ;  /* 0x0000000f15157210 */ /* 0x000fc800007fe4ff */
[----:B------:R-:W-:-:S04]  /*1980*/  IADD3 R17, P2, PT, R27, R16, RZ ;  /* 0x000000101b117210 */ /* 0x000fc80007f5e0ff */
[----:B------:R-:W-:Y:S01]  /*1990*/  IADD3.X R21, PT, PT, RZ, RZ, R21, P2, P1 ;  /* 0x000000ffff157210 */ /* 0x000fe200017e2415 */
[----:B------:R-:W-:-:S04]  /*19a0*/  IMAD.WIDE.U32 R14, R17, R12, RZ ;  /* 0x0000000c110e7225 */ /* 0x000fc800078e00ff */
[----:B------:R-:W-:Y:S01]  /*19b0*/  IMAD R15, R17, R13, R15 ;  /* 0x0000000d110f7224 */ /* 0x000fe200078e020f */
[----:B------:R-:W-:-:S03]  /*19c0*/  IADD3 R23, P0, PT, RZ, -R14, RZ ;  /* 0x8000000eff177210 */ /* 0x000fc60007f1e0ff */
[----:B------:R-:W-:Y:S02]  /*19d0*/  IMAD R15, R21, R12, R15 ;  /* 0x0000000c150f7224 */ /* 0x000fe400078e020f */
[----:B------:R-:W-:-:S04]  /*19e0*/  IMAD.HI.U32 R16, R17, R23, RZ ;  /* 0x0000001711107227 */ /* 0x000fc800078e00ff */
[----:B------:R-:W-:Y:S02]  /*19f0*/  IMAD.X R14, RZ, RZ, ~R15, P0 ;  /* 0x000000ffff0e7224 */ /* 0x000fe400000e0e0f */
[----:B------:R-:W-:Y:S02]  /*1a00*/  HFMA2 R15, -RZ, RZ, 0, 0 ;  /* 0x00000000ff0f7431 */ /* 0x000fe400000001ff */
[----:B------:R-:W-:-:S04]  /*1a10*/  IMAD.WIDE.U32 R16, P0, R17, R14, R16 ;  /* 0x0000000e11107225 */ /* 0x000fc80007800010 */
[C---:B------:R-:W-:Y:S02]  /*1a20*/  IMAD R24, R21.reuse, R14, RZ ;  /* 0x0000000e15187224 */ /* 0x040fe400078e02ff */
[----:B------:R-:W-:-:S04]  /*1a30*/  IMAD.HI.U32 R17, P1, R21, R23, R16 ;  /* 0x0000001715117227 */ /* 0x000fc80007820010 */
[----:B------:R-:W-:Y:S01]  /*1a40*/  IMAD.HI.U32 R14, R21, R14, RZ ;  /* 0x0000000e150e7227 */ /* 0x000fe200078e00ff */
[----:B------:R-:W-:-:S04]  /*1a50*/  IADD3 R17, P2, PT, R24, R17, RZ ;  /* 0x0000001118117210 */ /* 0x000fc80007f5e0ff */
[----:B------:R-:W-:Y:S01]  /*1a60*/  IADD3.X R21, PT, PT, R14, R21, RZ, P0, !PT ;  /* 0x000000150e157210 */ /* 0x000fe200007fe4ff */
        /* <DEDUP_REMOVED lines=13> */
[----:B------:R-:W-:-:S04]  /*1b40*/  ISETP.GE.U32.AND P0, PT, R23, R12, PT ;  /* 0x0000000c1700720c */ /* 0x000fc80003f06070 */
[----:B------:R-:W-:Y:S02]  /*1b50*/  IADD3.X R8, PT, PT, ~R8, R19, RZ, P1, !PT ;  /* 0x0000001308087210 */ /* 0x000fe40000ffe5ff */
[----:B------:R-:W-:Y:S02]  /*1b60*/  IADD3 R15, P1, PT, R23, -R12, RZ ;  /* 0x8000000c170f7210 */ /* 0x000fe40007f3e0ff */
[----:B------:R-:W-:-:S03]  /*1b70*/  ISETP.GE.U32.AND.EX P0, PT, R8, R13, PT, P0 ;  /* 0x0000000d0800720c */ /* 0x000fc60003f06100 */
[----:B------:R-:W-:Y:S01]  /*1b80*/  IMAD.X R16, R8, 0x1, ~R13, P1 ;  /* 0x0000000108107824 */ /* 0x000fe200008e0e0d */
[----:B------:R-:W-:Y:S02]  /*1b90*/  SEL R15, R15, R23, P0 ;  /* 0x000000170f0f7207 */ /* 0x000fe40000000000 */
[----:B------:R-:W-:Y:S02]  /*1ba0*/  ISETP.NE.U32.AND P1, PT, R12, RZ, PT ;  /* 0x000000ff0c00720c */ /* 0x000fe40003f25070 */
[----:B------:R-:W-:Y:S02]  /*1bb0*/  SEL R16, R16, R8, P0 ;  /* 0x0000000810107207 */ /* 0x000fe40000000000 */
[CC--:B------:R-:W-:Y:S02]  /*1bc0*/  ISETP.GE.U32.AND P0, PT, R15.reuse, R12.reuse, PT ;  /* 0x0000000c0f00720c */ /* 0x0c0fe40003f06070 */
[----:B------:R-:W-:Y:S02]  /*1bd0*/  IADD3 R8, P2, PT, R15, -R12, RZ ;  /* 0x8000000c0f087210 */ /* 0x000fe40007f5e0ff */
[----:B------:R-:W-:-:S02]  /*1be0*/  ISETP.GE.U32.AND.EX P0, PT, R16, R13, PT, P0 ;  /* 0x0000000d1000720c */ /* 0x000fc40003f06100 */
[----:B------:R-:W-:Y:S02]  /*1bf0*/  IADD3.X R14, PT, PT, R16, ~R13, RZ, P2, !PT ;  /* 0x8000000d100e7210 */ /* 0x000fe400017fe4ff */
[----:B------:R-:W-:Y:S02]  /*1c00*/  MOV R23, 0x0 ;  /* 0x0000000000177802 */ /* 0x000fe40000000f00 */
[----:B------:R-:W-:Y:S02]  /*1c10*/  ISETP.NE.AND.EX P1, PT, R13, RZ, PT, P1 ;  /* 0x000000ff0d00720c */ /* 0x000fe40003f25310 */
[----:B------:R-:W-:Y:S02]  /*1c20*/  SEL R12, R8, R15, P0 ;  /* 0x0000000f080c7207 */ /* 0x000fe40000000000 */
[----:B------:R-:W-:Y:S02]  /*1c30*/  SEL R13, R14, R16, P0 ;  /* 0x000000100e0d7207 */ /* 0x000fe40000000000 */
[----:B------:R-:W-:-:S02]  /*1c40*/  SEL R12, R12, 0xffffffff, P1 ;  /* 0xffffffff0c0c7807 */ /* 0x000fc40000800000 */
[----:B------:R-:W-:Y:S01]  /*1c50*/  SEL R13, R13, 0xffffffff, P1 ;  /* 0xffffffff0d0d7807 */ /* 0x000fe20000800000 */
[----:B------:R-:W-:Y:S06]  /*1c60*/  RET.REL.NODEC R22 `(unfold_input_into_patches_f64) ;  /* 0xffffffe016e47950 */ /* 0x000fec0003c3ffff */
.L_x_65:
        /* <DEDUP_REMOVED lines=9> */
.L_x_139:


//--------------------- .text.sum_transposed_filters_f32 --------------------------
	.section	.text.sum_transposed_filters_f32,"ax",@progbits
	.align	128
        .global         sum_transposed_filters_f32
        .type           sum_transposed_filters_f32,@function
        .size           sum_transposed_filters_f32,(.L_x_141 - sum_transposed_filters_f32)
        .other          sum_transposed_filters_f32,@"STO_CUDA_ENTRY STV_DEFAULT"
sum_transposed_filters_f32:
.text.sum_transposed_filters_f32:
        /* <DEDUP_REMOVED lines=20> */
[----:B------:R-:W-:-:S04]  /*0140*/  MOV R0, UR6 ;  /* 0x0000000600007c02 */ /* 0x000fc80008000f00 */
        /* <DEDUP_REMOVED lines=27> */
.L_x_66:
[----:B------:R-:W-:Y:S01]  /*0300*/  IMAD.MOV.U32 R10, RZ, RZ, R12 ;  /* 0x000000ffff0a7224 */ /* 0x000fe200078e000c */
[----:B------:R-:W-:Y:S01]  /*0310*/  MOV R11, RZ ;  /* 0x000000ff000b7202 */ /* 0x000fe20000000f00 */
[----:B------:R-:W0:Y:S01]  /*0320*/  LDCU.64 UR4, c[0x0][0x390] ;  /* 0x00007200ff0477ac */ /* 0x000e220008000a00 */
[----:B------:R-:W-:-:S07]  /*0330*/  MOV R0, 0x350 ;  /* 0x0000035000007802 */ /* 0x000fce0000000f00 */
[----:B0-----:R-:W-:Y:S05]  /*0340*/  CALL.REL.NOINC `($__internal_8_$__cuda_sm20_div_u64) ;  /* 0x0000001400c07944 */ /* 0x001fea0003c00000 */
[----:B------:R-:W0:Y:S01]  /*0350*/  LDCU.64 UR14, c[0x0][0x390] ;  /* 0x00007200ff0e77ac */ /* 0x000e220008000a00 */
[-C--:B------:R-:W-:Y:S01]  /*0360*/  IADD3 R5, P0, PT, RZ, -R14.reuse, RZ ;  /* 0x8000000eff057210 */ /* 0x080fe20007f1e0ff */
[----:B------:R-:W-:Y:S01]  /*0370*/  HFMA2 R13, -RZ, RZ, 0, 0 ;  /* 0x00000000ff0d7431 */ /* 0x000fe200000001ff */
[----:B------:R-:W-:-:S03]  /*0380*/  MOV R4, R14 ;  /* 0x0000000e00047202 */ /* 0x000fc60000000f00 */
[----:B------:R-:W-:-:S04]  /*0390*/  IMAD.X R0, RZ, RZ, ~R15, P0 ;  /* 0x000000ffff007224 */ /* 0x000fc800000e0e0f */
[----:B0-----:R-:W-:Y:S02]  /*03a0*/  IMAD R0, R0, UR14, RZ ;  /* 0x0000000e00007c24 */ /* 0x001fe4000f8e02ff */
[----:B------:R-:W-:-:S04]  /*03b0*/  IMAD.WIDE.U32 R2, R5, UR14, R12 ;  /* 0x0000000e05027c25 */ /* 0x000fc8000f8e000c */
[----:B------:R-:W-:-:S04]  /*03c0*/  IMAD R5, R5, UR15, R0 ;  /* 0x0000000f05057c24 */ /* 0x000fc8000f8e0200 */
[----:B------:R-:W-:Y:S02]  /*03d0*/  IMAD.IADD R3, R3, 0x1, R5 ;  /* 0x0000000103037824 */ /* 0x000fe400078e0205 */
[----:B------:R-:W-:-:S07]  /*03e0*/  IMAD.MOV.U32 R5, RZ, RZ, R15 ;  /* 0x000000ffff057224 */ /* 0x000fce00078e000f */
.L_x_67:
[----:B------:R-:W-:-:S09]  /*03f0*/  UISETP.NE.AND.EX UP0, UPT, UR15, URZ, UPT, !UPT ;  /* 0x000000ff0f00728c */ /* 0x000fd2000bf053f0 */
[----:B------:R-:W-:Y:S05]  /*0400*/  BRA.U UP0, `(.L_x_68) ;  /* 0x00000001005c7547 */ /* 0x000fea000b800000 */
[----:B------:R-:W0:Y:S01]  /*0410*/  I2F.U32.RP R8, UR14 ;  /* 0x0000000e00087d06 */ /* 0x000e220008209000 */
[----:B------:R-:W-:Y:S01]  /*0420*/  HFMA2 R6, -RZ, RZ, 0, 0 ;  /* 0x00000000ff067431 */ /* 0x000fe200000001ff */
[----:B------:R-:W-:-:S06]  /*0430*/  ISETP.NE.U32.AND P2, PT, RZ, UR14, PT ;  /* 0x0000000eff007c0c */ /* 0x000fcc000bf45070 */
        /* <DEDUP_REMOVED lines=18> */
[----:B------:R-:W-:Y:S01]  /*0560*/  IMAD.MOV.U32 R7, RZ, RZ, RZ ;  /* 0x000000ffff077224 */ /* 0x000fe200078e00ff */
[----:B------:R-:W-:Y:S06]  /*0570*/  BRA `(.L_x_69) ;  /* 0x0000000000387947 */ /* 0x000fec0003800000 */
.L_x_68:
[----:B------:R-:W-:Y:S01]  /*0580*/  MOV R10, R4 ;  /* 0x00000004000a7202 */ /* 0x000fe20000000f00 */
[----:B------:R-:W-:Y:S01]  /*0590*/  IMAD.MOV.U32 R11, RZ, RZ, R5 ;  /* 0x000000ffff0b7224 */ /* 0x000fe200078e0005 */
[----:B------:R-:W-:Y:S01]  /*05a0*/  MOV R0, 0x5d0 ;  /* 0x000005d000007802 */ /* 0x000fe20000000f00 */
[----:B------:R-:W0:Y:S06]  /*05b0*/  LDCU.64 UR4, c[0x0][0x390] ;  /* 0x00007200ff0477ac */ /* 0x000e2c0008000a00 */
[----:B0-----:R-:W-:Y:S05]  /*05c0*/  CALL.REL.NOINC `($__internal_8_$__cuda_sm20_div_u64) ;  /* 0x0000001400207944 */ /* 0x001fea0003c00000 */
[----:B------:R-:W0:Y:S01]  /*05d0*/  LDCU.64 UR4, c[0x0][0x390] ;  /* 0x00007200ff0477ac */ /* 0x000e220008000a00 */
[-C--:B------:R-:W-:Y:S02]  /*05e0*/  IADD3 R7, P0, PT, RZ, -R14.reuse, RZ ;  /* 0x8000000eff077210 */ /* 0x080fe40007f1e0ff */
[----:B------:R-:W-:Y:S02]  /*05f0*/  MOV R6, R14 ;  /* 0x0000000e00067202 */ /* 0x000fe40000000f00 */
[----:B------:R-:W-:-:S05]  /*0600*/  IADD3.X R0, PT, PT, RZ, ~R15, RZ, P0, !PT ;  /* 0x8000000fff007210 */ /* 0x000fca00007fe4ff */
[----:B0-----:R-:W-:Y:S02]  /*0610*/  IMAD R0, R0, UR4, RZ ;  /* 0x0000000400007c24 */ /* 0x001fe4000f8e02ff */
[----:B------:R-:W-:-:S04]  /*0620*/  IMAD.WIDE.U32 R4, R7, UR4, R4 ;  /* 0x0000000407047c25 */ /* 0x000fc8000f8e0004 */
[----:B------:R-:W-:-:S04]  /*0630*/  IMAD R7, R7, UR5, R0 ;  /* 0x0000000507077c24 */ /* 0x000fc8000f8e0200 */
[----:B------:R-:W-:Y:S02]  /*0640*/  IMAD.IADD R5, R7, 0x1, R5 ;  /* 0x0000000107057824 */ /* 0x000fe400078e0205 */
[----:B------:R-:W-:-:S07]  /*0650*/  IMAD.MOV.U32 R7, RZ, RZ, R15 ;  /* 0x000000ffff077224 */ /* 0x000fce00078e000f */
.L_x_69:
        /* <DEDUP_REMOVED lines=8> */
[----:B0-----:R-:W-:Y:S02]  /*06e0*/  IADD3 R8, PT, PT, R0, 0xffffffe, RZ ;  /* 0x0ffffffe00087810 */ /* 0x001fe40007ffe0ff */
[----:B------:R-:W-:-:S04]  /*06f0*/  MOV R0, RZ ;  /* 0x000000ff00007202 */ /* 0x000fc80000000f00 */
        /* <DEDUP_REMOVED lines=16> */
[----:B------:R-:W-:Y:S06]  /*0800*/  BRA `(.L_x_71) ;  /* 0x0000000000387947 */ /* 0x000fec0003800000 */
.L_x_70:
[----:B------:R-:W-:Y:S01]  /*0810*/  MOV R10, R6 ;  /* 0x00000006000a7202 */ /* 0x000fe20000000f00 */
[----:B------:R-:W-:Y:S01]  /*0820*/  IMAD.MOV.U32 R11, RZ, RZ, R7 ;  /* 0x000000ffff0b7224 */ /* 0x000fe200078e0007 */
[----:B------:R-:W-:Y:S01]  /*0830*/  MOV R0, 0x860 ;  /* 0x0000086000007802 */ /* 0x000fe20000000f00 */
[----:B------:R-:W0:Y:S06]  /*0840*/  LDCU.64 UR4, c[0x0][0x3a0] ;  /* 0x00007400ff0477ac */ /* 0x000e2c0008000a00 */
[----:B0-----:R-:W-:Y:S05]  /*0850*/  CALL.REL.NOINC `($__internal_8_$__cuda_sm20_div_u64) ;  /* 0x00000010007c7944 */ /* 0x001fea0003c00000 */
[----:B------:R-:W0:Y:S01]  /*0860*/  LDCU.64 UR4, c[0x0][0x3a0] ;  /* 0x00007400ff0477ac */ /* 0x000e220008000a00 */
[----:B------:R-:W-:Y:S01]  /*0870*/  IADD3 R11, P0, PT, RZ, -R14, RZ ;  /* 0x8000000eff0b7210 */ /* 0x000fe20007f1e0ff */
[----:B------:R-:W-:Y:S01]  /*0880*/  IMAD.MOV.U32 R8, RZ, RZ, R6 ;  /* 0x000000ffff087224 */ /* 0x000fe200078e0006 */
[----:B------:R-:W-:Y:S02]  /*0890*/  MOV R9, R7 ;  /* 0x0000000700097202 */ /* 0x000fe40000000f00 */
[----:B------:R-:W-:-:S05]  /*08a0*/  IADD3.X R0, PT, PT, RZ, ~R15, RZ, P0, !PT ;  /* 0x8000000fff007210 */ /* 0x000fca00007fe4ff */
[----:B0-----:R-:W-:Y:S02]  /*08b0*/  IMAD R0, R0, UR4, RZ ;  /* 0x0000000400007c24 */ /* 0x001fe4000f8e02ff */
[----:B------:R-:W-:-:S04]  /*08c0*/  IMAD.WIDE.U32 R8, R11, UR4, R8 ;  /* 0x000000040b087c25 */ /* 0x000fc8000f8e0008 */
[----:B------:R-:W-:-:S04]  /*08d0*/  IMAD R7, R11, UR5, R0 ;  /* 0x000000050b077c24 */ /* 0x000fc8000f8e0200 */
[----:B------:R-:W-:-:S07]  /*08e0*/  IMAD.IADD R0, R9, 0x1, R7 ;  /* 0x0000000109007824 */ /* 0x000fce00078e0207 */
.L_x_71:
        /* <DEDUP_REMOVED lines=15> */
[----:B------:R-:W-:Y:S02]  /*09e0*/  IMAD R14, R7, UR4, R14 ;  /* 0x00000004070e7c24 */ /* 0x000fe4000f8e020e */
[----:B------:R-:W-:-:S03]  /*09f0*/  IMAD.MOV.U32 R7, RZ, RZ, RZ ;  /* 0x000000ffff077224 */ /* 0x000fc600078e00ff */
[----:B------:R-:W-:-:S13]  /*0a00*/  ISETP.GE.U32.AND P0, PT, R14, UR4, PT ;  /* 0x000000040e007c0c */ /* 0x000fda000bf06070 */
[----:B------:R-:W-:-:S04]  /*0a10*/  @P0 IADD3 R14, PT, PT, R14, -UR4, RZ ;  /* 0x800000040e0e0c10 */ /* 0x000fc8000fffe0ff */
[----:B------:R-:W-:-:S13]  /*0a20*/  ISETP.GE.U32.AND P0, PT, R14, UR4, PT ;  /* 0x000000040e007c0c */ /* 0x000fda000bf06070 */
[----:B------:R-:W-:Y:S01]  /*0a30*/  @P0 VIADD R14, R14, -UR4 ;  /* 0x800000040e0e0c36 */ /* 0x000fe20008000000 */
[----:B------:R-:W-:-:S04]  /*0a40*/  @!P1 LOP3.LUT R14, RZ, UR4, RZ, 0x33, !PT ;  /* 0x00000004ff0e9c12 */ /* 0x000fc8000f8e33ff */
[----:B------:R-:W-:Y:S01]  /*0a50*/  MOV R6, R14 ;  /* 0x0000000e00067202 */ /* 0x000fe20000000f00 */
[----:B------:R-:W-:Y:S06]  /*0a60*/  BRA `(.L_x_73) ;  /* 0x00000000000c7947 */ /* 0x000fec0003800000 */
.L_x_72:
[----:B------:R-:W-:Y:S02]  /*0a70*/  MOV R9, R15 ;  /* 0x0000000f00097202 */ /* 0x000fe40000000f00 */
[----:B------:R-:W-:-:S07]  /*0a80*/  MOV R16, 0xaa0 ;  /* 0x00000aa000107802 */ /* 0x000fce0000000f00 */
[----:B------:R-:W-:Y:S05]  /*0a90*/  CALL.REL.NOINC `($__internal_9_$__cuda_sm20_rem_u64) ;  /* 0x0000001000fc7944 */ /* 0x000fea0003c00000 */
.L_x_73:
[----:B------:R-:W0:Y:S01]  /*0aa0*/  LDCU.64 UR4, c[0x0][0x398] ;  /* 0x00007300ff0477ac */ /* 0x000e220008000a00 */
[----:B------:R-:W-:Y:S01]  /*0ab0*/  IMAD.MOV.U32 R20, RZ, RZ, RZ ;  /* 0x000000ffff147224 */ /* 0x000fe200078e00ff */
[----:B------:R-:W1:Y:S01]  /*0ac0*/  LDCU.64 UR8, c[0x0][0x358] ;  /* 0x00006b00ff0877ac */ /* 0x000e620008000a00 */
[----:B0-----:R-:W-:-:S04]  /*0ad0*/  UISETP.NE.U32.AND UP0, UPT, UR4, URZ, UPT ;  /* 0x000000ff0400728c */ /* 0x001fc8000bf05070 */
[----:B------:R-:W-:-:S09]  /*0ae0*/  UISETP.NE.AND.EX UP0, UPT, UR5, URZ, UPT, UP0 ;  /* 0x000000ff0500728c */ /* 0x000fd2000bf05300 */
[----:B-1----:R-:W-:Y:S05]  /*0af0*/  BRA.U !UP0, `(.L_x_74) ;  /* 0x0000000d08b87547 */ /* 0x002fea000b800000 */
[----:B------:R-:W0:Y:S01]  /*0b00*/  LDCU.64 UR10, c[0x0][0x3a8] ;  /* 0x00007500ff0a77ac */ /* 0x000e220008000a00 */
[----:B------:R-:W-:Y:S01]  /*0b10*/  HFMA2 R20, -RZ, RZ, 0, 0 ;  /* 0x00000000ff147431 */ /* 0x000fe200000001ff */
[----:B------:R-:W1:Y:S01]  /*0b20*/  LDCU.64 UR14, c[0x0][0x390] ;  /* 0x00007200ff0e77ac */ /* 0x000e620008000a00 */
[----:B------:R-:W-:-:S04]  /*0b30*/  UISETP.GE.U32.AND UP1, UPT, UR4, 0x10, UPT ;  /* 0x000000100400788c */ /* 0x000fc8000bf26070 */
[----:B------:R-:W-:Y:S01]  /*0b40*/  UISETP.GE.U32.AND.EX UP1, UPT, UR5, URZ, UPT, UP1 ;  /* 0x000000ff0500728c */ /* 0x000fe2000bf26110 */
[----:B0-----:R-:W-:Y:S02]  /*0b50*/  IMAD R9, R0, UR10, RZ ;  /* 0x0000000a00097c24 */ /* 0x001fe4000f8e02ff */
[----:B------:R-:W-:-:S04]  /*0b60*/  IMAD.WIDE.U32 R6, R8, UR10, R6 ;  /* 0x0000000a08067c25 */ /* 0x000fc8000f8e0006 */
[----:B------:R-:W-:Y:S01]  /*0b70*/  IMAD R9, R8, UR11, R9 ;  /* 0x0000000b08097c24 */ /* 0x000fe2000f8e0209 */
[----:B------:R-:W-:Y:S01]  /*0b80*/  ULOP3.LUT UR11, UR4, 0xf, URZ, 0xc0, !UPT ;  /* 0x0000000f040b7892 */ /* 0x000fe2000f8ec0ff */
[----:B-1----:R-:W-:-:S03]  /*0b90*/  IMAD.WIDE.U32 R4, R6, UR14, R4 ;  /* 0x0000000e06047c25 */ /* 0x002fc6000f8e0004 */
[----:B------:R-:W-:Y:S01]  /*0ba0*/  IADD3 R0, PT, PT, R7, R9, RZ ;  /* 0x0000000907007210 */ /* 0x000fe20007ffe0ff */
[----:B------:R-:W-:Y:S01]  /*0bb0*/  UISETP.NE.U32.AND UP0, UPT, UR11, URZ, UPT ;  /* 0x000000ff0b00728c */ /* 0x000fe2000bf05070 */
[----:B------:R-:W-:Y:S01]  /*0bc0*/  IMAD.WIDE.U32 R14, R4, UR14, R2 ;  /* 0x0000000e040e7c25 */ /* 0x000fe2000f8e0002 */
[----:B------:R-:W-:Y:S02]  /*0bd0*/  MOV R2, RZ ;  /* 0x000000ff00027202 */ /* 0x000fe40000000f00 */
[----:B------:R-:W-:Y:S01]  /*0be0*/  UISETP.NE.AND.EX UP0, UPT, URZ, URZ, UPT, UP0 ;  /* 0x000000ffff00728c */ /* 0x000fe2000bf05300 */
[----:B------:R-:W-:-:S04]  /*0bf0*/  IMAD R7, R0, UR14, RZ ;  /* 0x0000000e00077c24 */ /* 0x000fc8000f8e02ff */
[----:B------:R-:W-:-:S04]  /*0c00*/  IMAD R7, R6, UR15, R7 ;  /* 0x0000000f06077c24 */ /* 0x000fc8000f8e0207 */
[----:B------:R-:W-:-:S04]  /*0c10*/  IMAD.IADD R0, R5, 0x1, R7 ;  /* 0x0000000105007824 */ /* 0x000fc800078e0207 */
[----:B------:R-:W-:Y:S02]  /*0c20*/  IMAD R5, R0, UR14, RZ ;  /* 0x0000000e00057c24 */ /* 0x000fe4000f8e02ff */
[----:B------:R-:W-:Y:S02]  /*0c30*/  IMAD.MOV.U32 R0, RZ, RZ, RZ ;  /* 0x000000ffff007224 */ /* 0x000fe400078e00ff */
[----:B------:R-:W-:-:S04]  /*0c40*/  IMAD R5, R4, UR15, R5 ;  /* 0x0000000f04057c24 */ /* 0x000fc8000f8e0205 */
[----:B------:R-:W-:Y:S01]  /*0c50*/  IMAD.IADD R3, R15, 0x1, R5 ;  /* 0x000000010f037824 */ /* 0x000fe200078e0205 */
[----:B------:R-:W-:Y:S06]  /*0c60*/  BRA.U !UP1, `(.L_x_75) ;  /* 0x0000000509607547 */ /* 0x000fec000b800000 */
[----:B------:R-:W0:Y:S01]  /*0c70*/  LDC R2, c[0x0][0x39c] ;  /* 0x0000e700ff027b82 */ /* 0x000e220000000800 */
[----:B------:R-:W-:Y:S01]  /*0c80*/  ULOP3.LUT UR10, UR4, 0xfffffff0, URZ, 0xc0, !UPT ;  /* 0xfffffff0040a7892 */ /* 0x000fe2000f8ec0ff */
[----:B------:R-:W-:Y:S01]  /*0c90*/  MOV R20, RZ ;  /* 0x000000ff00147202 */ /* 0x000fe20000000f00 */
[----:B------:R-:W-:Y:S01]  /*0ca0*/  IMAD.MOV.U32 R6, RZ, RZ, RZ ;  /* 0x000000ffff067224 */ /* 0x000fe200078e00ff */
[----:B------:R-:W-:Y:S01]  /*0cb0*/  MOV R5, RZ ;  /* 0x000000ff00057202 */ /* 0x000fe20000000f00 */
[----:B------:R-:W1:Y:S02]  /*0cc0*/  LDCU.64 UR14, c[0x0][0x3d0] ;  /* 0x00007a00ff0e77ac */ /* 0x000e640008000a00 */
[----:B------:R-:W-:Y:S01]  /*0cd0*/  IMAD.U32 R0, RZ, RZ, UR10 ;  /* 0x0000000aff007e24 */ /* 0x000fe2000f8e00ff */
[----:B------:R-:W-:Y:S01]  /*0ce0*/  MOV R4, UR10 ;  /* 0x0000000a00047c02 */ /* 0x000fe20008000f00 */
[----:B------:R-:W-:Y:S02]  /*0cf0*/  USHF.L.U64.HI UR7, UR12, 0x2, UR6 ;  /* 0x000000020c077899 */ /* 0x000fe40008010206 */
[----:B------:R-:W-:Y:S01]  /*0d00*/  USHF.L.U32 UR5, UR12, 0x2, URZ ;  /* 0x000000020c057899 */ /* 0x000fe200080006ff */
[----:B01----:R-:W-:-:S11]  /*0d10*/  IMAD.MOV.U32 R7, RZ, RZ, R2 ;  /* 0x000000ffff077224 */ /* 0x003fd600078e0002 */
.L_x_76:
        /* <DEDUP_REMOVED lines=9> */
[----:B------:R0:W2:Y:S01]  /*0db0*/  LDG.E R21, desc[UR8][R18.64] ;  /* 0x0000000812157981 */ /* 0x0000a2000c1e1900 */
[----:B------:R-:W-:Y:S02]  /*0dc0*/  IADD3.X R25, PT, PT, R19, UR7, RZ, P0, !PT ;  /* 0x0000000713197c10 */ /* 0x000fe400087fe4ff */
[----:B------:R-:W-:-:S03]  /*0dd0*/  IADD3 R16, P0, PT, R24, UR5, RZ ;  /* 0x0000000518107c10 */ /* 0x000fc6000ff1e0ff */
[----:B------:R1:W3:Y:S01]  /*0de0*/  LDG.E R8, desc[UR8][R24.64] ;  /* 0x0000000818087981 */ /* 0x0002e2000c1e1900 */
[----:B------:R-:W-:-:S05]  /*0df0*/  IADD3.X R17, PT, PT, R25, UR7, RZ, P0, !PT ;  /* 0x0000000719117c10 */ /* 0x000fca00087fe4ff */
[----:B------:R4:W5:Y:S01]  /*0e00*/  LDG.E R9, desc[UR8][R16.64] ;  /* 0x0000000810097981 */ /* 0x000962000c1e1900 */
[----:B------:R-:W-:-:S04]  /*0e10*/  IADD3 R10, P0, PT, R16, UR5, RZ ;  /* 0x00000005100a7c10 */ /* 0x000fc8000ff1e0ff */
[----:B------:R-:W-:Y:S02]  /*0e20*/  IADD3.X R11, PT, PT, R17, UR7, RZ, P0, !PT ;  /* 0x00000007110b7c10 */ /* 0x000fe400087fe4ff */
[----:B------:R-:W-:-:S03]  /*0e30*/  IADD3 R28, P0, PT, R10, UR5, RZ ;  /* 0x000000050a1c7c10 */ /* 0x000fc6000ff1e0ff */
[----:B------:R-:W5:Y:S01]  /*0e40*/  LDG.E R10, desc[UR8][R10.64] ;  /* 0x000000080a0a7981 */ /* 0x000f62000c1e1900 */
[----:B------:R-:W-:Y:S02]  /*0e50*/  IADD3.X R29, PT, PT, R11, UR7, RZ, P0, !PT ;  /* 0x000000070b1d7c10 */ /* 0x000fe400087fe4ff */
[----:B------:R-:W-:-:S04]  /*0e60*/  IADD3 R22, P0, PT, R28, UR5, RZ ;  /* 0x000000051c167c10 */ /* 0x000fc8000ff1e0ff */
[----:B------:R-:W-:Y:S02]  /*0e70*/  IADD3.X R23, PT, PT, R29, UR7, RZ, P0, !PT ;  /* 0x000000071d177c10 */ /* 0x000fe400087fe4ff */
[----:B0-----:R-:W-:Y:S01]  /*0e80*/  IADD3 R18, P0, PT, R22, UR5, RZ ;  /* 0x0000000516127c10 */ /* 0x001fe2000ff1e0ff */
[----:B------:R0:W5:Y:S03]  /*0e90*/  LDG.E R11, desc[UR8][R28.64] ;  /* 0x000000081c0b7981 */ /* 0x000166000c1e1900 */
[----:B------:R-:W-:Y:S01]  /*0ea0*/  IADD3.X R19, PT, PT, R23, UR7, RZ, P0, !PT ;  /* 0x0000000717137c10 */ /* 0x000fe200087fe4ff */
[----:B------:R-:W5:Y:S01]  /*0eb0*/  LDG.E R22, desc[UR8][R22.64] ;  /* 0x0000000816167981 */ /* 0x000f62000c1e1900 */
[----:B-1----:R-:W-:-:S04]  /*0ec0*/  IADD3 R24, P0, PT, R18, UR5, RZ ;  /* 0x0000000512187c10 */ /* 0x002fc8000ff1e0ff */
[----:B------:R-:W-:Y:S02]  /*0ed0*/  IADD3.X R25, PT, PT, R19, UR7, RZ, P0, !PT ;  /* 0x0000000713197c10 */ /* 0x000fe400087fe4ff */
[----:B----4-:R-:W-:Y:S01]  /*0ee0*/  IADD3 R16, P0, PT, R24, UR5, RZ ;  /* 0x0000000518107c10 */ /* 0x010fe2000ff1e0ff */
[----:B------:R1:W4:Y:S03]  /*0ef0*/  LDG.E R23, desc[UR8][R18.64] ;  /* 0x0000000812177981 */ /* 0x000326000c1e1900 */
[----:B------:R-:W-:Y:S02]  /*0f00*/  IADD3.X R17, PT, PT, R25, UR7, RZ, P0, !PT ;  /* 0x0000000719117c10 */ /* 0x000fe400087fe4ff */
[----:B------:R-:W-:Y:S01]  /*0f10*/  IADD3 R26, P0, PT, R16, UR5, RZ ;  /* 0x00000005101a7c10 */ /* 0x000fe2000ff1e0ff */
[----:B------:R-:W4:Y:S03]  /*0f20*/  LDG.E R24, desc[UR8][R24.64] ;  /* 0x0000000818187981 */ /* 0x000f26000c1e1900 */
[----:B------:R-:W-:-:S02]  /*0f30*/  IADD3.X R27, PT, PT, R17, UR7, RZ, P0, !PT ;  /* 0x00000007111b7c10 */ /* 0x000fc400087fe4ff */
[----:B0-----:R-:W-:-:S03]  /*0f40*/  IADD3 R28, P0, PT, R26, UR5, RZ ;  /* 0x000000051a1c7c10 */ /* 0x001fc6000ff1e0ff */
[----:B------:R-:W4:Y:S01]  /*0f50*/  LDG.E R26, desc[UR8][R26.64] ;  /* 0x000000081a1a7981 */ /* 0x000f22000c1e1900 */
[----:B------:R-:W-:Y:S02]  /*0f60*/  IADD3.X R29, PT, PT, R27, UR7, RZ, P0, !PT ;  /* 0x000000071b1d7c10 */ /* 0x000fe400087fe4ff */
[----:B-1----:R-:W-:Y:S01]  /*0f70*/  IADD3 R18, P0, PT, R28, UR5, RZ ;  /* 0x000000051c127c10 */ /* 0x002fe2000ff1e0ff */
[----:B------:R0:W4:Y:S03]  /*0f80*/  LDG.E R25, desc[UR8][R16.64] ;  /* 0x0000000810197981 */ /* 0x000126000c1e1900 */
[----:B------:R-:W-:Y:S01]  /*0f90*/  IADD3.X R19, PT, PT, R29, UR7, RZ, P0, !PT ;  /* 0x000000071d137c10 */ /* 0x000fe200087fe4ff */
[----:B------:R-:W4:Y:S01]  /*0fa0*/  LDG.E R27, desc[UR8][R28.64] ;  /* 0x000000081c1b7981 */ /* 0x000f22000c1e1900 */
[----:B0-----:R-:W-:-:S03]  /*0fb0*/  IADD3 R16, P0, PT, R18, UR5, RZ ;  /* 0x0000000512107c10 */ /* 0x001fc6000ff1e0ff */
[----:B------:R2:W4:Y:S01]  /*0fc0*/  LDG.E R18, desc[UR8][R18.64] ;  /* 0x0000000812127981 */ /* 0x000522000c1e1900 */
[----:B------:R-:W-:Y:S01]  /*0fd0*/  IADD3.X R17, PT, PT, R19, UR7, RZ, P0, !PT ;  /* 0x0000000713117c10 */ /* 0x000fe200087fe4ff */
[----:B--2---:R-:W-:Y:S01]  /*0fe0*/  FADD R19, R21, R20 ;  /* 0x0000001415137221 */ /* 0x004fe20000000000 */
[----:B------:R-:W-:-:S03]  /*0ff0*/  IADD3 R20, P0, PT, R16, UR5, RZ ;  /* 0x0000000510147c10 */ /* 0x000fc6000ff1e0ff */
[----:B------:R5:W2:Y:S01]  /*1000*/  LDG.E R16, desc[UR8][R16.64] ;  /* 0x0000000810107981 */ /* 0x000aa2000c1e1900 */
[----:B------:R-:W-:Y:S01]  /*1010*/  IADD3.X R21, PT, PT, R17, UR7, RZ, P0, !PT ;  /* 0x0000000711157c10 */ /* 0x000fe200087fe4ff */
[----:B---3--:R-:W-:Y:S01]  /*1020*/  FADD R8, R19, R8 ;  /* 0x0000000813087221 */ /* 0x008fe20000000000 */
[----:B------:R-:W-:-:S03]  /*1030*/  IADD3 R28, P0, PT, R20, UR5, RZ ;  /* 0x00000005141c7c10 */ /* 0x000fc6000ff1e0ff */
[----:B------:R-:W3:Y:S01]  /*1040*/  LDG.E R20, desc[UR8][R20.64] ;  /* 0x0000000814147981 */ /* 0x000ee2000c1e1900 */
[----:B------:R-:W-:Y:S01]  /*1050*/  IADD3.X R29, PT, PT, R21, UR7, RZ, P0, !PT ;  /* 0x00000007151d7c10 */ /* 0x000fe200087fe4ff */
[----:B-----5:R-:W-:Y:S01]  /*1060*/  FADD R17, R8, R9 ;  /* 0x0000000908117221 */ /* 0x020fe20000000000 */
[----:B------:R-:W-:-:S03]  /*1070*/  IADD3 R8, P0, PT, R28, UR5, RZ ;  /* 0x000000051c087c10 */ /* 0x000fc6000ff1e0ff */
[----:B------:R-:W5:Y:S01]  /*1080*/  LDG.E R19, desc[UR8][R28.64] ;  /* 0x000000081c137981 */ /* 0x000f62000c1e1900 */
[----:B------:R-:W-:-:S05]  /*1090*/  IADD3.X R9, PT, PT, R29, UR7, RZ, P0, !PT ;  /* 0x000000071d097c10 */ /* 0x000fca00087fe4ff */
[----:B------:R-:W5:Y:S01]  /*10a0*/  LDG.E R8, desc[UR8][R8.64] ;  /* 0x0000000808087981 */ /* 0x000f62000c1e1900 */
[----:B------:R-:W-:-:S04]  /*10b0*/  FADD R10, R17, R10 ;  /* 0x0000000a110a7221 */ /* 0x000fc80000000000 */
[----:B------:R-:W-:-:S04]  /*10c0*/  FADD R11, R10, R11 ;  /* 0x0000000b0a0b7221 */ /* 0x000fc80000000000 */
[----:B------:R-:W-:-:S04]  /*10d0*/  FADD R22, R11, R22 ;  /* 0x000000160b167221 */ /* 0x000fc80000000000 */
[----:B----4-:R-:W-:-:S04]  /*10e0*/  FADD R23, R22, R23 ;  /* 0x0000001716177221 */ /* 0x010fc80000000000 */
[----:B------:R-:W-:Y:S01]  /*10f0*/  FADD R24, R23, R24 ;  /* 0x0000001817187221 */ /* 0x000fe20000000000 */
[----:B------:R-:W-:-:S03]  /*1100*/  IADD3 R4, P0, PT, R4, -0x10, RZ ;  /* 0xfffffff004047810 */ /* 0x000fc60007f1e0ff */
[----:B------:R-:W-:-:S04]  /*1110*/  FADD R25, R24, R25 ;  /* 0x0000001918197221 */ /* 0x000fc80000000000 */
[----:B------:R-:W-:Y:S01]  /*1120*/  FADD R26, R25, R26 ;  /* 0x0000001a191a7221 */ /* 0x000fe20000000000 */
[----:B------:R-:W-:Y:S02]  /*1130*/  IADD3.X R7, PT, PT, R7, -0x1, RZ, P0, !PT ;  /* 0xffffffff07077810 */ /* 0x000fe400007fe4ff */
[----:B------:R-:W-:Y:S01]  /*1140*/  ISETP.NE.U32.AND P0, PT, R4, RZ, PT ;  /* 0x000000ff0400720c */ /* 0x000fe20003f05070 */
[----:B------:R-:W-:-:S03]  /*1150*/  FADD R27, R26, R27 ;  /* 0x0000001b1a1b7221 */ /* 0x000fc60000000000 */
[----:B------:R-:W-:Y:S01]  /*1160*/  ISETP.NE.AND.EX P0, PT, R7, RZ, PT, P0 ;  /* 0x000000ff0700720c */ /* 0x000fe20003f05300 */
[----:B------:R-:W-:Y:S01]  /*1170*/  FADD R27, R27, R18 ;  /* 0x000000121b1b7221 */ /* 0x000fe20000000000 */
[----:B------:R-:W-:-:S05]  /*1180*/  IADD3 R6, P1, PT, R6, 0x10, RZ ;  /* 0x0000001006067810 */ /* 0x000fca0007f3e0ff */
[----:B------:R-:W-:Y:S02]  /*1190*/  IMAD.X R5, RZ, RZ, R5, P1 ;  /* 0x000000ffff057224 */ /* 0x000fe400008e0605 */
[----:B--2---:R-:W-:-:S04]  /*11a0*/  FADD R27, R27, R16 ;  /* 0x000000101b1b7221 */ /* 0x004fc80000000000 */
[----:B---3--:R-:W-:-:S04]  /*11b0*/  FADD R20, R27, R20 ;  /* 0x000000141b147221 */ /* 0x008fc80000000000 */
[----:B-----5:R-:W-:-:S04]  /*11c0*/  FADD R19, R20, R19 ;  /* 0x0000001314137221 */ /* 0x020fc80000000000 */
[----:B------:R-:W-:Y:S01]  /*11d0*/  FADD R20, R19, R8 ;  /* 0x0000000813147221 */ /* 0x000fe20000000000 */
[----:B------:R-:W-:Y:S06]  /*11e0*/  @P0 BRA `(.L_x_76) ;  /* 0xfffffff800cc0947 */ /* 0x000fec000383ffff */
.L_x_75:
        /* <DEDUP_REMOVED lines=12> */
[C---:B------:R-:W-:Y:S02]  /*12b0*/  IMAD R17, R0.reuse, UR6, R5 ;  /* 0x0000000600117c24 */ /* 0x040fe4000f8e0205 */
[----:B------:R-:W-:-:S04]  /*12c0*/  IMAD.WIDE.U32 R4, R0, UR12, R2 ;  /* 0x0000000c00047c25 */ /* 0x000fc8000f8e0002 */
[----:B------:R-:W-:-:S04]  /*12d0*/  IMAD.WIDE.U32 R8, R7, UR12, R2 ;  /* 0x0000000c07087c25 */ /* 0x000fc8000f8e0002 */
[----:B------:R-:W-:Y:S02]  /*12e0*/  IMAD.IADD R17, R5, 0x1, R17 ;  /* 0x0000000105117824 */ /* 0x000fe400078e0211 */
[----:B------:R-:W-:Y:S01]  /*12f0*/  IMAD R5, R7, UR6, R9 ;  /* 0x0000000607057c24 */ /* 0x000fe2000f8e0209 */
[----:B0-----:R-:W-:Y:S01]  /*1300*/  LEA R24, P0, R4, UR10, 0x2 ;  /* 0x0000000a04187c11 */ /* 0x001fe2000f8010ff */
[C---:B------:R-:W-:Y:S01]  /*1310*/  IMAD.WIDE.U32 R6, R11.reuse, UR12, R2 ;  /* 0x0000000c0b067c25 */ /* 0x040fe2000f8e0002 */
[----:B------:R-:W-:Y:S02]  /*1320*/  LEA R16, P1, R8, UR10, 0x2 ;  /* 0x0000000a08107c11 */ /* 0x000fe4000f8210ff */
[C---:B------:R-:W-:Y:S01]  /*1330*/  IADD3 R9, PT, PT, R0.reuse, 0x3, RZ ;  /* 0x0000000300097810 */ /* 0x040fe20007ffe0ff */
[----:B------:R-:W-:Y:S01]  /*1340*/  VIADD R21, R0, 0x4 ;  /* 0x0000000400157836 */ /* 0x000fe20000000000 */
[----:B------:R-:W-:Y:S01]  /*1350*/  LEA.HI.X R25, R4, UR11, R17, 0x2, P0 ;  /* 0x0000000b04197c11 */ /* 0x000fe200080f1411 */
[----:B------:R-:W-:Y:S01]  /*1360*/  IMAD R11, R11, UR6, R7 ;  /* 0x000000060b0b7c24 */ /* 0x000fe2000f8e0207 */
[----:B------:R-:W-:Y:S01]  /*1370*/  LEA.HI.X R17, R8, UR11, R5, 0x2, P1 ;  /* 0x0000000b08117c11 */ /* 0x000fe200088f1405 */
[----:B------:R-:W-:Y:S01]  /*1380*/  IMAD.WIDE.U32 R4, R9, UR12, R2 ;  /* 0x0000000c09047c25 */ /* 0x000fe2000f8e0002 */
[----:B------:R-:W-:-:S02]  /*1390*/  LEA R10, P0, R6, UR10, 0x2 ;  /* 0x0000000a060a7c11 */ /* 0x000fc4000f8010ff */
[----:B------:R-:W-:Y:S01]  /*13a0*/  IADD3 R7, PT, PT, R0, 0x5, RZ ;  /* 0x0000000500077810 */ /* 0x000fe20007ffe0ff */
[----:B------:R-:W-:Y:S01]  /*13b0*/  IMAD.WIDE.U32 R18, R21, UR12, R2 ;  /* 0x0000000c15127c25 */ /* 0x000fe2000f8e0002 */
[----:B------:R-:W-:Y:S01]  /*13c0*/  LEA.HI.X R11, R6, UR11, R11, 0x2, P0 ;  /* 0x0000000b060b7c11 */ /* 0x000fe200080f140b */
[----:B------:R-:W2:Y:S01]  /*13d0*/  LDG.E R16, desc[UR8][R16.64] ;  /* 0x0000000810107981 */ /* 0x000ea2000c1e1900 */
[C---:B------:R-:W-:Y:S01]  /*13e0*/  LEA R8, P0, R4.reuse, UR10, 0x2 ;  /* 0x0000000a04087c11 */ /* 0x040fe2000f8010ff */
[----:B------:R-:W-:Y:S02]  /*13f0*/  IMAD R9, R9, UR6, R5 ;  /* 0x0000000609097c24 */ /* 0x000fe4000f8e0205 */
[----:B------:R-:W-:Y:S01]  /*1400*/  IMAD.WIDE.U32 R22, R7, UR12, R2 ;  /* 0x0000000c07167c25 */ /* 0x000fe2000f8e0002 */
[----:B------:R-:W3:Y:S02]  /*1410*/  LDG.E R10, desc[UR8][R10.64] ;  /* 0x000000080a0a7981 */ /* 0x000ee4000c1e1900 */
[----:B------:R-:W-:Y:S01]  /*1420*/  LEA.HI.X R9, R4, UR11, R9, 0x2, P0 ;  /* 0x0000000b04097c11 */ /* 0x000fe200080f1409 */
[----:B------:R-:W-:Y:S01]  /*1430*/  IMAD R5, R21, UR6, R19 ;  /* 0x0000000615057c24 */ /* 0x000fe2000f8e0213 */
[----:B------:R-:W-:Y:S01]  /*1440*/  LEA R6, P0, R18, UR10, 0x2 ;  /* 0x0000000a12067c11 */ /* 0x000fe2000f8010ff */
[----:B------:R0:W4:Y:S01]  /*1450*/  LDG.E R19, desc[UR8][R24.64] ;  /* 0x0000000818137981 */ /* 0x000122000c1e1900 */
[----:B------:R-:W-:Y:S01]  /*1460*/  IMAD R23, R7, UR6, R23 ;  /* 0x0000000607177c24 */ /* 0x000fe2000f8e0217 */
[----:B------:R-:W-:Y:S01]  /*1470*/  LEA R4, P1, R22, UR10, 0x2 ;  /* 0x0000000a16047c11 */ /* 0x000fe2000f8210ff */
[----:B------:R-:W-:Y:S01]  /*1480*/  VIADD R21, R0, 0x6 ;  /* 0x0000000600157836 */ /* 0x000fe20000000000 */
[----:B------:R-:W-:Y:S01]  /*1490*/  LEA.HI.X R7, R18, UR11, R5, 0x2, P0 ;  /* 0x0000000b12077c11 */ /* 0x000fe200080f1405 */
[----:B------:R-:W5:Y:S01]  /*14a0*/  LDG.E R8, desc[UR8][R8.64] ;  /* 0x0000000808087981 */ /* 0x000f62000c1e1900 */
[----:B------:R-:W-:Y:S01]  /*14b0*/  LEA.HI.X R5, R22, UR11, R23, 0x2, P1 ;  /* 0x0000000b16057c11 */ /* 0x000fe200088f1417 */
[----:B------:R-:W-:Y:S01]  /*14c0*/  IMAD.WIDE.U32 R22, R21, UR12, R2 ;  /* 0x0000000c15167c25 */ /* 0x000fe2000f8e0002 */
[----:B------:R-:W-:-:S02]  /*14d0*/  IADD3 R29, PT, PT, R0, 0x7, RZ ;  /* 0x00000007001d7810 */ /* 0x000fc40007ffe0ff */
[----:B------:R-:W5:Y:S01]  /*14e0*/  LDG.E R7, desc[UR8][R6.64] ;  /* 0x0000000806077981 */ /* 0x000f62000c1e1900 */
[----:B------:R-:W-:Y:S01]  /*14f0*/  IMAD R21, R21, UR6, R23 ;  /* 0x0000000615157c24 */ /* 0x000fe2000f8e0217 */
[C---:B------:R-:W-:Y:S01]  /*1500*/  LEA R26, P0, R22.reuse, UR10, 0x2 ;  /* 0x0000000a161a7c11 */ /* 0x040fe2000f8010ff */
[C---:B0-----:R-:W-:Y:S01]  /*1510*/  IMAD.WIDE.U32 R24, R29.reuse, UR12, R2 ;  /* 0x0000000c1d187c25 */ /* 0x041fe2000f8e0002 */
[----:B------:R-:W5:Y:S02]  /*1520*/  LDG.E R4, desc[UR8][R4.64] ;  /* 0x0000000804047981 */ /* 0x000f64000c1e1900 */
[----:B------:R-:W-:Y:S01]  /*1530*/  LEA.HI.X R27, R22, UR11, R21, 0x2, P0 ;  /* 0x0000000b161b7c11 */ /* 0x000fe200080f1415 */
[----:B------:R-:W-:Y:S01]  /*1540*/  IMAD R21, R29, UR6, R25 ;  /* 0x000000061d157c24 */ /* 0x000fe2000f8e0219 */
[----:B------:R-:W-:-:S03]  /*1550*/  LEA R22, P0, R24, UR10, 0x2 ;  /* 0x0000000a18167c11 */ /* 0x000fc6000f8010ff */
[----:B------:R-:W5:Y:S01]  /*1560*/  LDG.E R26, desc[UR8][R26.64] ;  /* 0x000000081a1a7981 */ /* 0x000f62000c1e1900 */
[----:B------:R-:W-:-:S05]  /*1570*/  LEA.HI.X R23, R24, UR11, R21, 0x2, P0 ;  /* 0x0000000b18177c11 */ /* 0x000fca00080f1415 */
[----:B------:R-:W5:Y:S01]  /*1580*/  LDG.E R22, desc[UR8][R22.64] ;  /* 0x0000000816167981 */ /* 0x000f62000c1e1900 */
[----:B------:R-:W-:Y:S01]  /*1590*/  IMAD.MOV.U32 R2, RZ, RZ, RZ ;  /* 0x000000ffff027224 */ /* 0x000fe200078e00ff */
[----:B------:R-:W-:Y:S01]  /*15a0*/  IADD3 R0, PT, PT, R0, 0x8, RZ ;  /* 0x0000000800007810 */ /* 0x000fe20007ffe0ff */
[----:B----4-:R-:W-:-:S04]  /*15b0*/  FADD R19, R20, R19 ;  /* 0x0000001314137221 */ /* 0x010fc80000000000 */
[----:B--2---:R-:W-:-:S04]  /*15c0*/  FADD R19, R19, R16 ;  /* 0x0000001013137221 */ /* 0x004fc80000000000 */
[----:B---3--:R-:W-:-:S04]  /*15d0*/  FADD R19, R19, R10 ;  /* 0x0000000a13137221 */ /* 0x008fc80000000000 */
[----:B-----5:R-:W-:-:S04]  /*15e0*/  FADD R8, R19, R8 ;  /* 0x0000000813087221 */ /* 0x020fc80000000000 */
[----:B------:R-:W-:-:S04]  /*15f0*/  FADD R7, R8, R7 ;  /* 0x0000000708077221 */ /* 0x000fc80000000000 */
[----:B------:R-:W-:-:S04]  /*1600*/  FADD R7, R7, R4 ;  /* 0x0000000407077221 */ /* 0x000fc80000000000 */
[----:B------:R-:W-:-:S04]  /*1610*/  FADD R7, R7, R26 ;  /* 0x0000001a07077221 */ /* 0x000fc80000000000 */
[----:B------:R-:W-:-:S07]  /*1620*/  FADD R20, R7, R22 ;  /* 0x0000001607147221 */ /* 0x000fce0000000000 */
.L_x_77:
        /* <DEDUP_REMOVED lines=12> */
[----:B------:R-:W-:Y:S02]  /*16f0*/  IMAD.MOV.U32 R2, RZ, RZ, R14 ;  /* 0x000000ffff027224 */ /* 0x000fe400078e000e */
[C---:B------:R-:W-:Y:S02]  /*1700*/  IMAD R5, R0.reuse, UR6, R5 ;  /* 0x0000000600057c24 */ /* 0x040fe4000f8e0205 */
[----:B------:R-:W-:-:S04]  /*1710*/  IMAD.WIDE.U32 R10, R0, UR12, R2 ;  /* 0x0000000c000a7c25 */ /* 0x000fc8000f8e0002 */
[----:B------:R-:W-:Y:S01]  /*1720*/  IMAD.WIDE.U32 R8, R17, UR12, R2 ;  /* 0x0000000c11087c25 */ /* 0x000fe2000f8e0002 */
[----:B------:R-:W-:-:S03]  /*1730*/  IADD3 R5, PT, PT, R11, R5, RZ ;  /* 0x000000050b057210 */ /* 0x000fc60007ffe0ff */
[----:B------:R-:W-:Y:S02]  /*1740*/  VIADD R19, R0, 0x2 ;  /* 0x0000000200137836 */ /* 0x000fe40000000000 */
[----:B------:R-:W-:Y:S01]  /*1750*/  IMAD R17, R17, UR6, R9 ;  /* 0x0000000611117c24 */ /* 0x000fe2000f8e0209 */
[----:B-1----:R-:W-:Y:S01]  /*1760*/  LEA R4, P0, R10, UR10, 0x2 ;  /* 0x0000000a0a047c11 */ /* 0x002fe2000f8010ff */
[----:B------:R-:W-:-:S03]  /*1770*/  IMAD.WIDE.U32 R6, R19, UR12, R2 ;  /* 0x0000000c13067c25 */ /* 0x000fc6000f8e0002 */
[----:B------:R-:W-:Y:S01]  /*1780*/  LEA.HI.X R5, R10, UR11, R5, 0x2, P0 ;  /* 0x0000000b0a057c11 */ /* 0x000fe200080f1405 */
[----:B------:R-:W-:Y:S01]  /*1790*/  VIADD R21, R0, 0x3 ;  /* 0x0000000300157836 */ /* 0x000fe20000000000 */
[----:B------:R-:W-:Y:S01]  /*17a0*/  LEA R10, P0, R8, UR10, 0x2 ;  /* 0x0000000a080a7c11 */ /* 0x000fe2000f8010ff */
[----:B------:R-:W-:Y:S01]  /*17b0*/  IMAD R19, R19, UR6, R7 ;  /* 0x0000000613137c24 */ /* 0x000fe2000f8e0207 */
[----:B------:R-:W-:Y:S02]  /*17c0*/  LEA R16, P1, R6, UR10, 0x2 ;  /* 0x0000000a06107c11 */ /* 0x000fe4000f8210ff */
[----:B------:R-:W-:Y:S01]  /*17d0*/  LEA.HI.X R11, R8, UR11, R17, 0x2, P0 ;  /* 0x0000000b080b7c11 */ /* 0x000fe200080f1411 */
[C---:B------:R-:W-:Y:S01]  /*17e0*/  IMAD.WIDE.U32 R8, R21.reuse, UR12, R2 ;  /* 0x0000000c15087c25 */ /* 0x040fe2000f8e0002 */
[----:B------:R-:W2:Y:S01]  /*17f0*/  LDG.E R5, desc[UR8][R4.64] ;  /* 0x0000000804057981 */ /* 0x000ea2000c1e1900 */
[----:B------:R-:W-:Y:S02]  /*1800*/  LEA.HI.X R17, R6, UR11, R19, 0x2, P1 ;  /* 0x0000000b06117c11 */ /* 0x000fe400088f1413 */
[----:B------:R-:W-:Y:S01]  /*1810*/  IMAD R21, R21, UR6, R9 ;  /* 0x0000000615157c24 */ /* 0x000fe2000f8e0209 */
[C---:B------:R-:W-:Y:S01]  /*1820*/  LEA R6, P0, R8.reuse, UR10, 0x2 ;  /* 0x0000000a08067c11 */ /* 0x040fe2000f8010ff */
[----:B------:R-:W3:Y:S03]  /*1830*/  LDG.E R11, desc[UR8][R10.64] ;  /* 0x000000080a0b7981 */ /* 0x000ee6000c1e1900 */
[----:B------:R-:W-:Y:S01]  /*1840*/  LEA.HI.X R7, R8, UR11, R21, 0x2, P0 ;  /* 0x0000000b08077c11 */ /* 0x000fe200080f1415 */
[----:B------:R-:W4:Y:S05]  /*1850*/  LDG.E R17, desc[UR8][R16.64] ;  /* 0x0000000810117981 */ /* 0x000f2a000c1e1900 */
[----:B------:R-:W5:Y:S01]  /*1860*/  LDG.E R7, desc[UR8][R6.64] ;  /* 0x0000000806077981 */ /* 0x000f62000c1e1900 */
[----:B------:R-:W-:-:S02]  /*1870*/  HFMA2 R2, -RZ, RZ, 0, 0 ;  /* 0x00000000ff027431 */ /* 0x000fc400000001ff */
[----:B------:R-:W-:Y:S02]  /*1880*/  VIADD R0, R0, 0x4 ;  /* 0x0000000400007836 */ /* 0x000fe40000000000 */
[----:B--2---:R-:W-:-:S04]  /*1890*/  FADD R20, R20, R5 ;  /* 0x0000000514147221 */ /* 0x004fc80000000000 */
[----:B---3--:R-:W-:-:S04]  /*18a0*/  FADD R20, R20, R11 ;  /* 0x0000000b14147221 */ /* 0x008fc80000000000 */
[----:B----4-:R-:W-:-:S04]  /*18b0*/  FADD R20, R20, R17 ;  /* 0x0000001114147221 */ /* 0x010fc80000000000 */
[----:B-----5:R-:W-:-:S07]  /*18c0*/  FADD R20, R20, R7 ;  /* 0x0000000714147221 */ /* 0x020fce0000000000 */
.L_x_78:
[----:B------:R-:W-:Y:S05]  /*18d0*/  BRA.U !UP0, `(.L_x_74) ;  /* 0x0000000108407547 */ /* 0x000fea000b800000 */
.L_x_79:
[----:B------:R-:W-:Y:S01]  /*18e0*/  IMAD R5, R2, UR12, RZ ;  /* 0x0000000c02057c24 */ /* 0x000fe2000f8e02ff */
[----:B------:R-:W-:-:S03]  /*18f0*/  MOV R2, R14 ;  /* 0x0000000e00027202 */ /* 0x000fc60000000f00 */
[C---:B------:R-:W-:Y:S02]  /*1900*/  IMAD R7, R0.reuse, UR6, R5 ;  /* 0x0000000600077c24 */ /* 0x040fe4000f8e0205 */
[----:B------:R-:W-:-:S04]  /*1910*/  IMAD.WIDE.U32 R4, R0, UR12, R2 ;  /* 0x0000000c00047c25 */ /* 0x000fc8000f8e0002 */
[----:B------:R-:W-:Y:S01]  /*1920*/  IMAD.IADD R5, R5, 0x1, R7 ;  /* 0x0000000105057824 */ /* 0x000fe200078e0207 */
[----:B0-----:R-:W-:-:S04]  /*1930*/  LEA R6, P0, R4, UR14, 0x2 ;  /* 0x0000000e04067c11 */ /* 0x001fc8000f8010ff */
[----:B------:R-:W-:-:S06]  /*1940*/  LEA.HI.X R7, R4, UR15, R5, 0x2, P0 ;  /* 0x0000000f04077c11 */ /* 0x000fcc00080f1405 */
[----:B------:R-:W2:Y:S01]  /*1950*/  LDG.E R7, desc[UR8][R6.64] ;  /* 0x0000000806077981 */ /* 0x000ea2000c1e1900 */
[----:B------:R-:W-:Y:S01]  /*1960*/  UIADD3 UR5, UP0, UPT, UR5, -0x1, URZ ;  /* 0xffffffff05057890 */ /* 0x000fe2000ff1e0ff */
[----:B------:R-:W-:Y:S01]  /*1970*/  HFMA2 R2, -RZ, RZ, 0, 0 ;  /* 0x00000000ff027431 */ /* 0x000fe200000001ff */
[----:B------:R-:W-:Y:S02]  /*1980*/  IADD3 R0, PT, PT, R0, 0x1, RZ ;  /* 0x0000000100007810 */ /* 0x000fe40007ffe0ff */
[----:B------:R-:W-:Y:S02]  /*1990*/  UIADD3.X UR4, UPT, UPT, UR4, -0x1, URZ, UP0, !UPT ;  /* 0xffffffff04047890 */ /* 0x000fe400087fe4ff */
[----:B------:R-:W-:-:S04]  /*19a0*/  UISETP.NE.U32.AND UP0, UPT, UR5, URZ, UPT ;  /* 0x000000ff0500728c */ /* 0x000fc8000bf05070 */
[----:B------:R-:W-:Y:S01]  /*19b0*/  UISETP.NE.AND.EX UP0, UPT, UR4, URZ, UPT, UP0 ;  /* 0x000000ff0400728c */ /* 0x000fe2000bf05300 */
[----:B--2---:R-:W-:-:S08]  /*19c0*/  FADD R20, R7, R20 ;  /* 0x0000001407147221 */ /* 0x004fd00000000000 */
[----:B------:R-:W-:Y:S05]  /*19d0*/  BRA.U UP0, `(.L_x_79) ;  /* 0xfffffffd00c07547 */ /* 0x000fea000b83ffff */
.L_x_74:
[----:B------:R-:W1:Y:S02]  /*19e0*/  LDCU.64 UR4, c[0x0][0x3d8] ;  /* 0x00007b00ff0477ac */ /* 0x000e640008000a00 */
[----:B-1----:R-:W-:-:S04]  /*19f0*/  LEA R2, P0, R12, UR4, 0x2 ;  /* 0x000000040c027c11 */ /* 0x002fc8000f8010ff */
[----:B------:R-:W-:-:S05]  /*1a00*/  LEA.HI.X R3, R12, UR5, RZ, 0x2, P0 ;  /* 0x000000050c037c11 */ /* 0x000fca00080f14ff */
[----:B------:R-:W2:Y:S02]  /*1a10*/  LDG.E R5, desc[UR8][R2.64] ;  /* 0x0000000802057981 */ /* 0x000ea4000c1e1900 */
[----:B--2---:R-:W-:-:S05]  /*1a20*/  FADD R5, R5, R20 ;  /* 0x0000001405057221 */ /* 0x004fca0000000000 */
[----:B------:R-:W-:Y:S01]  /*1a30*/  STG.E desc[UR8][R2.64], R5 ;  /* 0x0000000502007986 */ /* 0x000fe2000c101908 */
[----:B0-----:R-:W-:Y:S05]  /*1a40*/  EXIT ;  /* 0x000000000000794d */ /* 0x001fea0003800000 */
        .weak           $__internal_8_$__cuda_sm20_div_u64
        .type           $__internal_8_$__cuda_sm20_div_u64,@function
        .size           $__internal_8_$__cuda_sm20_div_u64,($__internal_9_$__cuda_sm20_rem_u64 - $__internal_8_$__cuda_sm20_div_u64)
$__internal_8_$__cuda_sm20_div_u64:
        /* <DEDUP_REMOVED lines=9> */
[----:B------:R-:W-:Y:S02]  /*1ae0*/  IADD3.X R19, PT, PT, RZ, ~R15, RZ, P0, !PT ;  /* 0x8000000fff137210 */ /* 0x000fe400007fe4ff */
        /* <DEDUP_REMOVED lines=48> */
[----:B------:R-:W-:Y:S02]  /*1df0*/  IADD3.X R15, PT, PT, RZ, R8, RZ, P2, !PT ;  /* 0x00000008ff0f7210 */ /* 0x000fe400017fe4ff */
[----:B------:R-:W-:Y:S01]  /*1e00*/  SEL R14, R14, R9, P0 ;  /* 0x000000090e0e7207 */ /* 0x000fe20000000000 */
[----:B------:R-:W-:Y:S01]  /*1e10*/  HFMA2 R9, -RZ, RZ, 0, 0 ;  /* 0x00000000ff097431 */ /* 0x000fe200000001ff */
[----:B------:R-:W-:-:S02]  /*1e20*/  ISETP.NE.U32.AND P1, PT, RZ, UR4, PT ;  /* 0x00000004ff007c0c */ /* 0x000fc4000bf25070 */
[----:B------:R-:W-:Y:S01]  /*1e30*/  SEL R15, R15, R8, P0 ;  /* 0x000000080f0f7207 */ /* 0x000fe20000000000 */
[----:B------:R-:W-:Y:S01]  /*1e40*/  IMAD.MOV.U32 R8, RZ, RZ, R0 ;  /* 0x000000ffff087224 */ /* 0x000fe200078e0000 */
[----:B------:R-:W-:-:S04]  /*1e50*/  ISETP.NE.AND.EX P1, PT, RZ, UR5, PT, P1 ;  /* 0x00000005ff007c0c */ /* 0x000fc8000bf25310 */
[----:B------:R-:W-:Y:S02]  /*1e60*/  SEL R14, R14, 0xffffffff, P1 ;  /* 0xffffffff0e0e7807 */ /* 0x000fe40000800000 */
[----:B------:R-:W-:Y:S01]  /*1e70*/  SEL R15, R15, 0xffffffff, P1 ;  /* 0xffffffff0f0f7807 */ /* 0x000fe20000800000 */
[----:B------:R-:W-:Y:S06]  /*1e80*/  RET.REL.NODEC R8 `(sum_transposed_filters_f32) ;  /* 0xffffffe0085c7950 */ /* 0x000fec0003c3ffff */
        .weak           $__internal_9_$__cuda_sm20_rem_u64
        .type           $__internal_9_$__cuda_sm20_rem_u64,@function
        .size           $__internal_9_$__cuda_sm20_rem_u64,(.L_x_141 - $__internal_9_$__cuda_sm20_rem_u64)
$__internal_9_$__cuda_sm20_rem_u64:
        /* <DEDUP_REMOVED lines=46> */
[CC--:B------:R-:W-:Y:S02]  /*2170*/  ISETP.GE.U32.AND P0, PT, R19.reuse, R6.reuse, PT ;  /* 0x000000061300720c */ /* 0x0c0fe40003f06070 */
[----:B------:R-:W-:Y:S02]  /*2180*/  MOV R17, 0x0 ;  /* 0x0000000000117802 */ /* 0x000fe40000000f00 */
        /* <DEDUP_REMOVED lines=11> */
[----:B------:R-:W-:Y:S02]  /*2240*/  ISETP.NE.AND.EX P1, PT, R7, RZ, PT, P1 ;  /* 0x000000ff0700720c */ /* 0x000fe40003f25310 */
[----:B------:R-:W-:Y:S02]  /*2250*/  SEL R6, R9, R11, P0 ;  /* 0x0000000b09067207 */ /* 0x000fe40000000000 */
[----:B------:R-:W-:Y:S02]  /*2260*/  SEL R7, R10, R14, P0 ;  /* 0x0000000e0a077207 */ /* 0x000fe40000000000 */
[----:B------:R-:W-:Y:S02]  /*2270*/  SEL R6, R6, 0xffffffff, P1 ;  /* 0xffffffff06067807 */ /* 0x000fe40000800000 */
[----:B------:R-:W-:Y:S01]  /*2280*/  SEL R7, R7, 0xffffffff, P1 ;  /* 0xffffffff07077807 */ /* 0x000fe20000800000 */
[----:B------:R-:W-:Y:S06]  /*2290*/  RET.REL.NODEC R16 `(sum_transposed_filters_f32) ;  /* 0xffffffdc10587950 */ /* 0x000fec0003c3ffff */
.L_x_80:
        /* <DEDUP_REMOVED lines=14> */
.L_x_141:


//--------------------- .text.transpose_and_broadcast_filters_f32 --------------------------
	.section	.text.transpose_and_broadcast_filters_f32,"ax",@progbits
	.align	128
        .global         transpose_and_broadcast_filters_f32
        .type           transpose_and_broadcast_filters_f32,@function
        .size           transpose_and_broadcast_filters_f32,(.L_x_143 - transpose_and_broadcast_filters_f32)
        .other          transpose_and_broadcast_filters_f32,@"STO_CUDA_ENTRY STV_DEFAULT"
transpose_and_broadcast_filters_f32:
.text.transpose_and_broadcast_filters_f32:
        /* <DEDUP_REMOVED lines=48> */
.L_x_81:
[----:B------:R-:W-:Y:S01]  /*0300*/  MOV R12, R4 ;  /* 0x00000004000c7202 */ /* 0x000fe20000000f00 */
[----:B------:R-:W-:Y:S01]  /*0310*/  IMAD.MOV.U32 R13, RZ, RZ, RZ ;  /* 0x000000ffff0d7224 */ /* 0x000fe200078e00ff */
[----:B------:R-:W-:Y:S01]  /*0320*/  MOV R0, 0x350 ;  /* 0x0000035000007802 */ /* 0x000fe20000000f00 */
[----:B------:R-:W0:Y:S06]  /*0330*/  LDCU.64 UR4, c[0x0][0x390] ;  /* 0x00007200ff0477ac */ /* 0x000e2c0008000a00 */
[----:B0-----:R-:W-:Y:S05]  /*0340*/  CALL.REL.NOINC `($__internal_10_$__cuda_sm20_div_u64) ;  /* 0x0000001000347944 */ /* 0x001fea0003c00000 */
[----:B------:R-:W0:Y:S01]  /*0350*/  LDCU.64 UR12, c[0x0][0x390] ;  /* 0x00007200ff0c77ac */ /* 0x000e220008000a00 */
[----:B------:R-:W-:Y:S01]  /*0360*/  IADD3 R3, P0, PT, RZ, -R11, RZ ;  /* 0x8000000bff037210 */ /* 0x000fe20007f1e0ff */
[----:B------:R-:W-:Y:S02]  /*0370*/  HFMA2 R5, -RZ, RZ, 0, 0 ;  /* 0x00000000ff057431 */ /* 0x000fe400000001ff */
[----:B------:R-:W-:Y:S01]  /*0380*/  IMAD.MOV.U32 R8, RZ, RZ, R11 ;  /* 0x000000ffff087224 */ /* 0x000fe200078e000b */
[----:B------:R-:W-:Y:S01]  /*0390*/  MOV R9, R14 ;  /* 0x0000000e00097202 */ /* 0x000fe20000000f00 */
[----:B------:R-:W-:-:S04]  /*03a0*/  IMAD.X R0, RZ, RZ, ~R14, P0 ;  /* 0x000000ffff007224 */ /* 0x000fc800000e0e0e */
[----:B0-----:R-:W-:Y:S02]  /*03b0*/  IMAD R0, R0, UR12, RZ ;  /* 0x0000000c00007c24 */ /* 0x001fe4000f8e02ff */
[----:B------:R-:W-:-:S04]  /*03c0*/  IMAD.WIDE.U32 R6, R3, UR12, R4 ;  /* 0x0000000c03067c25 */ /* 0x000fc8000f8e0004 */
[----:B------:R-:W-:-:S04]  /*03d0*/  IMAD R3, R3, UR13, R0 ;  /* 0x0000000d03037c24 */ /* 0x000fc8000f8e0200 */
[----:B------:R-:W-:-:S07]  /*03e0*/  IMAD.IADD R7, R7, 0x1, R3 ;  /* 0x0000000107077824 */ /* 0x000fce00078e0203 */
.L_x_82:
[----:B------:R-:W-:-:S09]  /*03f0*/  UISETP.NE.AND.EX UP0, UPT, UR13, URZ, UPT, !UPT ;  /* 0x000000ff0d00728c */ /* 0x000fd2000bf053f0 */
[----:B------:R-:W-:Y:S05]  /*0400*/  BRA.U UP0, `(.L_x_83) ;  /* 0x00000001005c7547 */ /* 0x000fea000b800000 */
[----:B------:R-:W0:Y:S01]  /*0410*/  I2F.U32.RP R9, UR12 ;  /* 0x0000000c00097d06 */ /* 0x000e220008209000 */
[----:B------:R-:W-:Y:S01]  /*0420*/  HFMA2 R2, -RZ, RZ, 0, 0 ;  /* 0x00000000ff027431 */ /* 0x000fe200000001ff */
[----:B------:R-:W-:-:S06]  /*0430*/  ISETP.NE.U32.AND P2, PT, RZ, UR12, PT ;  /* 0x0000000cff007c0c */ /* 0x000fcc000bf45070 */
[----:B0-----:R-:W0:Y:S02]  /*0440*/  MUFU.RCP R9, R9 ;  /* 0x0000000900097308 */ /* 0x001e240000001000 */
[----:B0-----:R-:W-:Y:S01]  /*0450*/  VIADD R10, R9, 0xffffffe ;  /* 0x0ffffffe090a7836 */ /* 0x001fe20000000000 */
[----:B------:R-:W-:-:S05]  /*0460*/  MOV R9, RZ ;  /* 0x000000ff00097202 */ /* 0x000fca0000000f00 */
        /* <DEDUP_REMOVED lines=17> */
.L_x_83:
[----:B------:R-:W-:Y:S01]  /*0580*/  IMAD.MOV.U32 R12, RZ, RZ, R8 ;  /* 0x000000ffff0c7224 */ /* 0x000fe200078e0008 */
[----:B------:R-:W-:Y:S01]  /*0590*/  MOV R13, R9 ;  /* 0x00000009000d7202 */ /* 0x000fe20000000f00 */
[----:B------:R-:W0:Y:S01]  /*05a0*/  LDCU.64 UR4, c[0x0][0x390] ;  /* 0x00007200ff0477ac */ /* 0x000e220008000a00 */
[----:B------:R-:W-:-:S07]  /*05b0*/  MOV R0, 0x5d0 ;  /* 0x000005d000007802 */ /* 0x000fce0000000f00 */
[----:B0-----:R-:W-:Y:S05]  /*05c0*/  CALL.REL.NOINC `($__internal_10_$__cuda_sm20_div_u64) ;  /* 0x0000000c00947944 */ /* 0x001fea0003c00000 */
        /* <DEDUP_REMOVED lines=9> */
.L_x_84:
        /* <DEDUP_REMOVED lines=24> */
[----:B------:R-:W-:Y:S02]  /*07e0*/  IMAD.MOV.U32 R2, RZ, RZ, R11 ;  /* 0x000000ffff027224 */ /* 0x000fe400078e000b */
[----:B------:R-:W-:Y:S01]  /*07f0*/  IMAD.MOV.U32 R3, RZ, RZ, RZ ;  /* 0x000000ffff037224 */ /* 0x000fe200078e00ff */
[----:B------:R-:W-:Y:S06]  /*0800*/  BRA `(.L_x_86) ;  /* 0x0000000000407947 */ /* 0x000fec0003800000 */
.L_x_85:
[----:B------:R-:W-:Y:S01]  /*0810*/  MOV R12, R2 ;  /* 0x00000002000c7202 */ /* 0x000fe20000000f00 */
[----:B------:R-:W-:Y:S01]  /*0820*/  IMAD.MOV.U32 R13, RZ, RZ, R3 ;  /* 0x000000ffff0d7224 */ /* 0x000fe200078e0003 */
[----:B------:R-:W-:Y:S01]  /*0830*/  MOV R0, 0x860 ;  /* 0x0000086000007802 */ /* 0x000fe20000000f00 */
[----:B------:R-:W0:Y:S06]  /*0840*/  LDCU.64 UR4, c[0x0][0x3a0] ;  /* 0x00007400ff0477ac */ /* 0x000e2c0008000a00 */
[----:B0-----:R-:W-:Y:S05]  /*0850*/  CALL.REL.NOINC `($__internal_10_$__cuda_sm20_div_u64) ;  /* 0x0000000800f07944 */ /* 0x001fea0003c00000 */
[----:B------:R-:W0:Y:S01]  /*0860*/  LDCU.64 UR4, c[0x0][0x3a0] ;  /* 0x00007400ff0477ac */ /* 0x000e220008000a00 */
[-C--:B------:R-:W-:Y:S01]  /*0870*/  IADD3 R15, P0, PT, RZ, -R11.reuse, RZ ;  /* 0x8000000bff0f7210 */ /* 0x080fe20007f1e0ff */
[----:B------:R-:W-:Y:S01]  /*0880*/  IMAD.MOV.U32 R13, RZ, RZ, R3 ;  /* 0x000000ffff0d7224 */ /* 0x000fe200078e0003 */
[----:B------:R-:W-:Y:S02]  /*0890*/  MOV R12, R2 ;  /* 0x00000002000c7202 */ /* 0x000fe40000000f00 */
[----:B------:R-:W-:Y:S01]  /*08a0*/  MOV R2, R11 ;  /* 0x0000000b00027202 */ /* 0x000fe20000000f00 */
[----:B------:R-:W-:-:S04]  /*08b0*/  IMAD.X R0, RZ, RZ, ~R14, P0 ;  /* 0x000000ffff007224 */ /* 0x000fc800000e0e0e */
[----:B0-----:R-:W-:Y:S02]  /*08c0*/  IMAD R0, R0, UR4, RZ ;  /* 0x0000000400007c24 */ /* 0x001fe4000f8e02ff */
[----:B------:R-:W-:-:S04]  /*08d0*/  IMAD.WIDE.U32 R12, R15, UR4, R12 ;  /* 0x000000040f0c7c25 */ /* 0x000fc8000f8e000c */
[----:B------:R-:W-:-:S04]  /*08e0*/  IMAD R3, R15, UR5, R0 ;  /* 0x000000050f037c24 */ /* 0x000fc8000f8e0200 */
[----:B------:R-:W-:Y:S02]  /*08f0*/  IMAD.IADD R10, R13, 0x1, R3 ;  /* 0x000000010d0a7824 */ /* 0x000fe400078e0203 */
[----:B------:R-:W-:-:S07]  /*0900*/  IMAD.MOV.U32 R3, RZ, RZ, R14 ;  /* 0x000000ffff037224 */ /* 0x000fce00078e000e */
.L_x_86:
        /* <DEDUP_REMOVED lines=16> */
[----:B------:R-:W-:Y:S02]  /*0a10*/  IMAD R2, R15, UR7, R2 ;  /* 0x000000070f027c24 */ /* 0x000fe4000f8e0202 */
[----:B------:R-:W-:-:S03]  /*0a20*/  HFMA2 R15, -RZ, RZ, 0, 0 ;  /* 0x00000000ff0f7431 */ /* 0x000fc600000001ff */
[----:B------:R-:W-:-:S13]  /*0a30*/  ISETP.GE.U32.AND P0, PT, R2, UR7, PT ;  /* 0x0000000702007c0c */ /* 0x000fda000bf06070 */
[----:B------:R-:W-:-:S04]  /*0a40*/  @P0 IADD3 R2, PT, PT, R2, -UR7, RZ ;  /* 0x8000000702020c10 */ /* 0x000fc8000fffe0ff */
[----:B------:R-:W-:-:S13]  /*0a50*/  ISETP.GE.U32.AND P0, PT, R2, UR7, PT ;  /* 0x0000000702007c0c */ /* 0x000fda000bf06070 */
[----:B------:R-:W-:Y:S01]  /*0a60*/  @P0 VIADD R2, R2, -UR7 ;  /* 0x8000000702020c36 */ /* 0x000fe20008000000 */
[----:B------:R-:W-:-:S05]  /*0a70*/  @!P1 LOP3.LUT R2, RZ, UR7, RZ, 0x33, !PT ;  /* 0x00000007ff029c12 */ /* 0x000fca000f8e33ff */
[----:B------:R-:W-:Y:S01]  /*0a80*/  IMAD.MOV.U32 R14, RZ, RZ, R2 ;  /* 0x000000ffff0e7224 */ /* 0x000fe200078e0002 */
[----:B------:R-:W-:Y:S06]  /*0a90*/  BRA `(.L_x_88) ;  /* 0x0000000000107947 */ /* 0x000fec0003800000 */
.L_x_87:
[----:B------:R-:W-:Y:S01]  /*0aa0*/  IMAD.MOV.U32 R0, RZ, RZ, R2 ;  /* 0x000000ffff007224 */ /* 0x000fe200078e0002 */
[----:B------:R-:W-:Y:S02]  /*0ab0*/  MOV R11, R3 ;  /* 0x00000003000b7202 */ /* 0x000fe40000000f00 */
[----:B------:R-:W-:-:S07]  /*0ac0*/  MOV R16, 0xae0 ;  /* 0x00000ae000107802 */ /* 0x000fce0000000f00 */
[----:B------:R-:W-:Y:S05]  /*0ad0*/  CALL.REL.NOINC `($__internal_11_$__cuda_sm20_rem_u64) ;  /* 0x0000000c00607944 */ /* 0x000fea0003c00000 */
.L_x_88:
[----:B------:R-:W0:Y:S01]  /*0ae0*/  LDC.64 R2, c[0x0][0x398] ;  /* 0x0000e600ff027b82 */ /* 0x000e220000000a00 */
[----:B------:R-:W1:Y:S02]  /*0af0*/  LDCU.64 UR8, c[0x0][0x3d0] ;  /* 0x00007a00ff0877ac */ /* 0x000e640008000a00 */
[----:B-1----:R-:W-:-:S04]  /*0b00*/  LEA R16, P1, R4, UR8, 0x2 ;  /* 0x0000000804107c11 */ /* 0x002fc8000f8210ff */
[----:B------:R-:W-:Y:S02]  /*0b10*/  LEA.HI.X R17, R4, UR9, RZ, 0x2, P1 ;  /* 0x0000000904117c11 */ /* 0x000fe400088f14ff */
[----:B0-----:R-:W-:-:S04]  /*0b20*/  ISETP.NE.U32.AND P0, PT, R2, RZ, PT ;  /* 0x000000ff0200720c */ /* 0x001fc80003f05070 */
[----:B------:R-:W-:-:S13]  /*0b30*/  ISETP.NE.AND.EX P0, PT, R3, RZ, PT, P0 ;  /* 0x000000ff0300720c */ /* 0x000fda0003f05300 */
[----:B------:R-:W-:Y:S05]  /*0b40*/  @!P0 EXIT ;  /* 0x000000000000894d */ /* 0x000fea0003800000 */
[----:B------:R0:W5:Y:S01]  /*0b50*/  LDG.E R0, desc[UR4][R16.64] ;  /* 0x0000000410007981 */ /* 0x000162000c1e1900 */
[----:B------:R-:W1:Y:S01]  /*0b60*/  LDCU.64 UR8, c[0x0][0x3a8] ;  /* 0x00007500ff0877ac */ /* 0x000e620008000a00 */
[----:B------:R-:W-:Y:S01]  /*0b70*/  MOV R5, R15 ;  /* 0x0000000f00057202 */ /* 0x000fe20000000f00 */
[----:B------:R-:W-:Y:S01]  /*0b80*/  IMAD.MOV.U32 R4, RZ, RZ, R14 ;  /* 0x000000ffff047224 */ /* 0x000fe200078e000e */
[C---:B------:R-:W-:Y:S01]  /*0b90*/  ISETP.GE.U32.AND P1, PT, R2.reuse, 0x8, PT ;  /* 0x000000080200780c */ /* 0x040fe20003f26070 */
[----:B------:R-:W2:Y:S01]  /*0ba0*/  LDCU.64 UR12, c[0x0][0x390] ;  /* 0x00007200ff0c77ac */ /* 0x000ea20008000a00 */
[----:B------:R-:W-:Y:S01]  /*0bb0*/  LOP3.LUT R26, R2, 0x7, RZ, 0xc0, !PT ;  /* 0x00000007021a7812 */ /* 0x000fe200078ec0ff */
[----:B------:R-:W-:Y:S01]  /*0bc0*/  HFMA2 R22, -RZ, RZ, 0, 0 ;  /* 0x00000000ff167431 */ /* 0x000fe200000001ff */
[----:B------:R-:W-:Y:S02]  /*0bd0*/  ISETP.GE.U32.AND.EX P1, PT, R3, RZ, PT, P1 ;  /* 0x000000ff0300720c */ /* 0x000fe40003f26110 */
[----:B------:R-:W-:-:S04]  /*0be0*/  ISETP.NE.U32.AND P0, PT, R26, RZ, PT ;  /* 0x000000ff1a00720c */ /* 0x000fc80003f05070 */
[----:B------:R-:W-:Y:S01]  /*0bf0*/  ISETP.NE.AND.EX P0, PT, RZ, RZ, PT, P0 ;  /* 0x000000ffff00720c */ /* 0x000fe20003f05300 */
[----:B-1----:R-:W-:Y:S02]  /*0c00*/  IMAD R11, R10, UR8, RZ ;  /* 0x000000080a0b7c24 */ /* 0x002fe4000f8e02ff */
[----:B------:R-:W-:-:S04]  /*0c10*/  IMAD.WIDE.U32 R4, R12, UR8, R4 ;  /* 0x000000080c047c25 */ /* 0x000fc8000f8e0004 */
[----:B------:R-:W-:Y:S02]  /*0c20*/  IMAD R11, R12, UR9, R11 ;  /* 0x000000090c0b7c24 */ /* 0x000fe4000f8e020b */
[----:B--2---:R-:W-:-:S04]  /*0c30*/  IMAD.WIDE.U32 R8, R4, UR12, R8 ;  /* 0x0000000c04087c25 */ /* 0x004fc8000f8e0008 */
[----:B------:R-:W-:-:S04]  /*0c40*/  IMAD.IADD R5, R5, 0x1, R11 ;  /* 0x0000000105057824 */ /* 0x000fc800078e020b */
[----:B------:R-:W-:-:S04]  /*0c50*/  IMAD R5, R5, UR12, RZ ;  /* 0x0000000c05057c24 */ /* 0x000fc8000f8e02ff */
[----:B------:R-:W-:-:S05]  /*0c60*/  IMAD R5, R4, UR13, R5 ;  /* 0x0000000d04057c24 */ /* 0x000fca000f8e0205 */
[----:B------:R-:W-:-:S05]  /*0c70*/  IADD3 R4, PT, PT, R9, R5, RZ ;  /* 0x0000000509047210 */ /* 0x000fca0007ffe0ff */
[----:B------:R-:W-:Y:S02]  /*0c80*/  IMAD R3, R4, UR12, RZ ;  /* 0x0000000c04037c24 */ /* 0x000fe4000f8e02ff */
[----:B------:R-:W-:-:S04]  /*0c90*/  IMAD.WIDE.U32 R4, R8, UR12, R6 ;  /* 0x0000000c08047c25 */ /* 0x000fc8000f8e0006 */
[----:B------:R-:W-:Y:S02]  /*0ca0*/  IMAD R23, R8, UR13, R3 ;  /* 0x0000000d08177c24 */ /* 0x000fe4000f8e0203 */
[----:B------:R-:W-:Y:S02]  /*0cb0*/  IMAD.MOV.U32 R3, RZ, RZ, RZ ;  /* 0x000000ffff037224 */ /* 0x000fe400078e00ff */
[----:B------:R-:W-:Y:S01]  /*0cc0*/  IMAD.IADD R23, R5, 0x1, R23 ;  /* 0x0000000105177824 */ /* 0x000fe200078e0217 */
[----:B0-----:R-:W-:Y:S06]  /*0cd0*/  @!P1 BRA `(.L_x_89) ;  /* 0x0000000000b49947 */ /* 0x001fec0003800000 */
[----:B------:R-:W0:Y:S01]  /*0ce0*/  LDC R22, c[0x0][0x39c] ;  /* 0x0000e700ff167b82 */ /* 0x000e220000000800 */
[----:B------:R-:W-:Y:S02]  /*0cf0*/  LOP3.LUT R3, R2, 0xfffffff8, RZ, 0xc0, !PT ;  /* 0xfffffff802037812 */ /* 0x000fe400078ec0ff */
[----:B------:R-:W-:Y:S01]  /*0d00*/  CS2R R24, SRZ ;  /* 0x0000000000187805 */ /* 0x000fe2000001ff00 */
[----:B------:R-:W1:Y:S01]  /*0d10*/  LDCU.64 UR12, c[0x0][0x3d8] ;  /* 0x00007b00ff0c77ac */ /* 0x000e620008000a00 */
[----:B------:R-:W-:Y:S01]  /*0d20*/  MOV R28, R3 ;  /* 0x00000003001c7202 */ /* 0x000fe20000000f00 */
[----:B------:R-:W-:Y:S02]  /*0d30*/  USHF.L.U64.HI UR8, UR10, 0x2, UR6 ;  /* 0x000000020a087899 */ /* 0x000fe40008010206 */
[----:B------:R-:W-:Y:S01]  /*0d40*/  USHF.L.U32 UR7, UR10, 0x2, URZ ;  /* 0x000000020a077899 */ /* 0x000fe200080006ff */
[----:B01----:R-:W-:-:S11]  /*0d50*/  IMAD.MOV.U32 R27, RZ, RZ, R22 ;  /* 0x000000ffff1b7224 */ /* 0x003fd600078e0016 */
.L_x_90:
[----:B------:R-:W-:Y:S01]  /*0d60*/  MOV R6, R4 ;  /* 0x0000000400067202 */ /* 0x000fe20000000f00 */
[----:B------:R-:W-:Y:S02]  /*0d70*/  IMAD R8, R24, UR10, RZ ;  /* 0x0000000a18087c24 */ /* 0x000fe4000f8e02ff */
[----:B------:R-:W-:Y:S02]  /*0d80*/  IMAD.MOV.U32 R7, RZ, RZ, R23 ;  /* 0x000000ffff077224 */ /* 0x000fe400078e0017 */
[C---:B------:R-:W-:Y:S02]  /*0d90*/  IMAD R9, R25.reuse, UR6, R8 ;  /* 0x0000000619097c24 */ /* 0x040fe4000f8e0208 */
[C---:B------:R-:W-:Y:S01]  /*0da0*/  IMAD.WIDE.U32 R6, R25.reuse, UR10, R6 ;  /* 0x0000000a19067c25 */ /* 0x040fe2000f8e0006 */
[----:B------:R-:W-:-:S04]  /*0db0*/  IADD3 R25, P2, PT, R25, 0x8, RZ ;  /* 0x0000000819197810 */ /* 0x000fc80007f5e0ff */
[----:B------:R-:W-:Y:S01]  /*0dc0*/  IADD3 R7, PT, PT, R7, R9, RZ ;  /* 0x0000000907077210 */ /* 0x000fe20007ffe0ff */
[----:B------:R-:W-:Y:S01]  /*0dd0*/  IMAD.X R24, RZ, RZ, R24, P2 ;  /* 0x000000ffff187224 */ /* 0x000fe200010e0618 */
[----:B------:R-:W-:-:S04]  /*0de0*/  LEA R14, P1, R6, UR12, 0x2 ;  /* 0x0000000c060e7c11 */ /* 0x000fc8000f8210ff */
[----:B------:R-:W-:Y:S02]  /*0df0*/  LEA.HI.X R15, R6, UR13, R7, 0x2, P1 ;  /* 0x0000000d060f7c11 */ /* 0x000fe400088f1407 */
[----:B------:R-:W-:-:S03]  /*0e00*/  IADD3 R16, P1, PT, R14, UR7, RZ ;  /* 0x000000070e107c10 */ /* 0x000fc6000ff3e0ff */
[----:B-----5:R0:W-:Y:S01]  /*0e10*/  STG.E desc[UR4][R14.64], R0 ;  /* 0x000000000e007986 */ /* 0x0201e2000c101904 */
[----:B------:R-:W-:Y:S02]  /*0e20*/  IADD3.X R17, PT, PT, R15, UR8, RZ, P1, !PT ;  /* 0x000000080f117c10 */ /* 0x000fe40008ffe4ff */
[----:B------:R-:W-:-:S03]  /*0e30*/  IADD3 R12, P1, PT, R16, UR7, RZ ;  /* 0x00000007100c7c10 */ /* 0x000fc6000ff3e0ff */
[----:B------:R0:W-:Y:S01]  /*0e40*/  STG.E desc[UR4][R16.64], R0 ;  /* 0x0000000010007986 */ /* 0x0001e2000c101904 */
        /* <DEDUP_REMOVED lines=16> */
[----:B------:R-:W-:-:S03]  /*0f50*/  IADD3 R28, P1, PT, R28, -0x8, RZ ;  /* 0xfffffff81c1c7810 */ /* 0x000fc60007f3e0ff */
[----:B------:R0:W-:Y:S01]  /*0f60*/  STG.E desc[UR4][R20.64], R0 ;  /* 0x0000000014007986 */ /* 0x0001e2000c101904 */
[----:B------:R-:W-:Y:S02]  /*0f70*/  IADD3.X R27, PT, PT, R27, -0x1, RZ, P1, !PT ;  /* 0xffffffff1b1b7810 */ /* 0x000fe40000ffe4ff */
[----:B------:R-:W-:-:S04]  /*0f80*/  ISETP.NE.U32.AND P1, PT, R28, RZ, PT ;  /* 0x000000ff1c00720c */ /* 0x000fc80003f25070 */
[----:B------:R-:W-:-:S13]  /*0f90*/  ISETP.NE.AND.EX P1, PT, R27, RZ, PT, P1 ;  /* 0x000000ff1b00720c */ /* 0x000fda0003f25310 */
[----:B0-----:R-:W-:Y:S05]  /*0fa0*/  @P1 BRA `(.L_x_90) ;  /* 0xfffffffc006c1947 */ /* 0x001fea000383ffff */
.L_x_89:
        /* <DEDUP_REMOVED lines=8> */
[----:B------:R-:W-:Y:S01]  /*1030*/  IMAD R6, R22, UR10, RZ ;  /* 0x0000000a16067c24 */ /* 0x000fe2000f8e02ff */
[----:B------:R-:W-:Y:S01]  /*1040*/  MOV R22, R4 ;  /* 0x0000000400167202 */ /* 0x000fe20000000f00 */
[C---:B------:R-:W-:Y:S01]  /*1050*/  VIADD R21, R3.reuse, 0x1 ;  /* 0x0000000103157836 */ /* 0x040fe20000000000 */
[C---:B------:R-:W-:Y:S01]  /*1060*/  IADD3 R19, PT, PT, R3.reuse, 0x2, RZ ;  /* 0x0000000203137810 */ /* 0x040fe20007ffe0ff */
[C---:B------:R-:W-:Y:S02]  /*1070*/  IMAD R9, R3.reuse, UR6, R6 ;  /* 0x0000000603097c24 */ /* 0x040fe4000f8e0206 */
[----:B------:R-:W-:-:S04]  /*1080*/  IMAD.WIDE.U32 R14, R3, UR10, R22 ;  /* 0x0000000a030e7c25 */ /* 0x000fc8000f8e0016 */
[----:B------:R-:W-:Y:S01]  /*1090*/  VIADD R17, R3, 0x3 ;  /* 0x0000000303117836 */ /* 0x000fe20000000000 */
[----:B------:R-:W-:Y:S01]  /*10a0*/  IADD3 R9, PT, PT, R15, R9, RZ ;  /* 0x000000090f097210 */ /* 0x000fe20007ffe0ff */
[----:B------:R-:W-:Y:S01]  /*10b0*/  IMAD.WIDE.U32 R6, R21, UR10, R22 ;  /* 0x0000000a15067c25 */ /* 0x000fe2000f8e0016 */
[----:B------:R-:W-:-:S03]  /*10c0*/  IADD3 R3, PT, PT, R3, 0x4, RZ ;  /* 0x0000000403037810 */ /* 0x000fc60007ffe0ff */
[----:B------:R-:W-:Y:S01]  /*10d0*/  IMAD.WIDE.U32 R10, R19, UR10, R22 ;  /* 0x0000000a130a7c25 */ /* 0x000fe2000f8e0016 */
[----:B0-----:R-:W-:-:S03]  /*10e0*/  LEA R8, P1, R14, UR8, 0x2 ;  /* 0x000000080e087c11 */ /* 0x001fc6000f8210ff */
[----:B------:R-:W-:Y:S01]  /*10f0*/  IMAD.WIDE.U32 R12, R17, UR10, R22 ;  /* 0x0000000a110c7c25 */ /* 0x000fe2000f8e0016 */
[----:B------:R-:W-:Y:S02]  /*1100*/  LEA.HI.X R9, R14, UR9, R9, 0x2, P1 ;  /* 0x000000090e097c11 */ /* 0x000fe400088f1409 */
[----:B------:R-:W-:Y:S01]  /*1110*/  LEA R14, P1, R6, UR8, 0x2 ;  /* 0x00000008060e7c11 */ /* 0x000fe2000f8210ff */
[----:B------:R-:W-:Y:S01]  /*1120*/  IMAD R15, R21, UR6, R7 ;  /* 0x00000006150f7c24 */ /* 0x000fe2000f8e0207 */
[----:B------:R-:W-:Y:S01]  /*1130*/  LEA R16, P2, R10, UR8, 0x2 ;  /* 0x000000080a107c11 */ /* 0x000fe2000f8410ff */
[----:B------:R-:W-:Y:S01]  /*1140*/  IMAD R11, R19, UR6, R11 ;  /* 0x00000006130b7c24 */ /* 0x000fe2000f8e020b */
[----:B------:R-:W-:Y:S01]  /*1150*/  LEA R18, P3, R12, UR8, 0x2 ;  /* 0x000000080c127c11 */ /* 0x000fe2000f8610ff */
[----:B------:R-:W-:Y:S01]  /*1160*/  IMAD R7, R17, UR6, R13 ;  /* 0x0000000611077c24 */ /* 0x000fe2000f8e020d */
[----:B------:R-:W-:Y:S01]  /*1170*/  LEA.HI.X R15, R6, UR9, R15, 0x2, P1 ;  /* 0x00000009060f7c11 */ /* 0x000fe200088f140f */
[----:B-----5:R0:W-:Y:S01]  /*1180*/  STG.E desc[UR4][R8.64], R0 ;  /* 0x0000000008007986 */ /* 0x0201e2000c101904 */
[----:B------:R-:W-:Y:S01]  /*1190*/  LEA.HI.X R17, R10, UR9, R11, 0x2, P2 ;  /* 0x000000090a117c11 */ /* 0x000fe200090f140b */
[----:B------:R-:W-:Y:S01]  /*11a0*/  IMAD.MOV.U32 R22, RZ, RZ, RZ ;  /* 0x000000ffff167224 */ /* 0x000fe200078e00ff */
[----:B------:R-:W-:Y:S01]  /*11b0*/  LEA.HI.X R19, R12, UR9, R7, 0x2, P3 ;  /* 0x000000090c137c11 */ /* 0x000fe200098f1407 */
[----:B------:R0:W-:Y:S04]  /*11c0*/  STG.E desc[UR4][R14.64], R0 ;  /* 0x000000000e007986 */ /* 0x0001e8000c101904 */
[----:B------:R0:W-:Y:S04]  /*11d0*/  STG.E desc[UR4][R16.64], R0 ;  /* 0x0000000010007986 */ /* 0x0001e8000c101904 */
[----:B------:R0:W-:Y:S02]  /*11e0*/  STG.E desc[UR4][R18.64], R0 ;  /* 0x0000000012007986 */ /* 0x0001e4000c101904 */
.L_x_91:
        /* <DEDUP_REMOVED lines=8> */
[----:B------:R-:W-:Y:S01]  /*1270*/  IMAD R2, R22, UR10, RZ ;  /* 0x0000000a16027c24 */ /* 0x000fe2000f8e02ff */
[----:B------:R-:W-:Y:S01]  /*1280*/  MOV R22, R4 ;  /* 0x0000000400167202 */ /* 0x000fe20000000f00 */
[C---:B------:R-:W-:Y:S02]  /*1290*/  VIADD R13, R3.reuse, 0x1 ;  /* 0x00000001030d7836 */ /* 0x040fe40000000000 */
[C---:B0-----:R-:W-:Y:S02]  /*12a0*/  IMAD R9, R3.reuse, UR6, R2 ;  /* 0x0000000603097c24 */ /* 0x041fe4000f8e0202 */
[----:B------:R-:W-:-:S04]  /*12b0*/  IMAD.WIDE.U32 R6, R3, UR10, R22 ;  /* 0x0000000a03067c25 */ /* 0x000fc8000f8e0016 */
[----:B------:R-:W-:-:S04]  /*12c0*/  IMAD.WIDE.U32 R10, R13, UR10, R22 ;  /* 0x0000000a0d0a7c25 */ /* 0x000fc8000f8e0016 */
[----:B------:R-:W-:Y:S02]  /*12d0*/  HFMA2 R22, -RZ, RZ, 0, 0 ;  /* 0x00000000ff167431 */ /* 0x000fe400000001ff */
[----:B------:R-:W-:Y:S02]  /*12e0*/  IMAD.IADD R9, R7, 0x1, R9 ;  /* 0x0000000107097824 */ /* 0x000fe400078e0209 */
[----:B------:R-:W-:Y:S01]  /*12f0*/  IMAD R13, R13, UR6, R11 ;  /* 0x000000060d0d7c24 */ /* 0x000fe2000f8e020b */
[----:B-1----:R-:W-:Y:S01]  /*1300*/  LEA R8, P0, R6, UR8, 0x2 ;  /* 0x0000000806087c11 */ /* 0x002fe2000f8010ff */
[----:B------:R-:W-:Y:S01]  /*1310*/  VIADD R3, R3, 0x2 ;  /* 0x0000000203037836 */ /* 0x000fe20000000000 */
[----:B------:R-:W-:Y:S02]  /*1320*/  LEA R12, P2, R10, UR8, 0x2 ;  /* 0x000000080a0c7c11 */ /* 0x000fe4000f8410ff */
[----:B------:R-:W-:Y:S02]  /*1330*/  LEA.HI.X R9, R6, UR9, R9, 0x2, P0 ;  /* 0x0000000906097c11 */ /* 0x000fe400080f1409 */
[----:B------:R-:W-:-:S03]  /*1340*/  LEA.HI.X R13, R10, UR9, R13, 0x2, P2 ;  /* 0x000000090a0d7c11 */ /* 0x000fc600090f140d */
[----:B-----5:R1:W-:Y:S04]  /*1350*/  STG.E desc[UR4][R8.64], R0 ;  /* 0x0000000008007986 */ /* 0x0203e8000c101904 */
[----:B------:R1:W-:Y:S02]  /*1360*/  STG.E desc[UR4][R12.64], R0 ;  /* 0x000000000c007986 */ /* 0x0003e4000c101904 */
.L_x_92:
[----:B------:R-:W-:Y:S05]  /*1370*/  @P1 EXIT ;  /* 0x000000000000194d */ /* 0x000fea0003800000 */
[----:B------:R-:W2:Y:S01]  /*1380*/  LDCU.64 UR8, c[0x0][0x3d8] ;  /* 0x00007b00ff0877ac */ /* 0x000ea20008000a00 */
[----:B------:R-:W-:Y:S01]  /*1390*/  IMAD R2, R22, UR10, RZ ;  /* 0x0000000a16027c24 */ /* 0x000fe2000f8e02ff */
[----:B------:R-:W-:-:S05]  /*13a0*/  MOV R22, R4 ;  /* 0x0000000400167202 */ /* 0x000fca0000000f00 */
[----:B------:R-:W-:-:S04]  /*13b0*/  IMAD.WIDE.U32 R4, R3, UR10, R22 ;  /* 0x0000000a03047c25 */ /* 0x000fc8000f8e0016 */
[----:B------:R-:W-:-:S04]  /*13c0*/  IMAD R3, R3, UR6, R2 ;  /* 0x0000000603037c24 */ /* 0x000fc8000f8e0202 */
[----:B------:R-:W-:Y:S01]  /*13d0*/  IMAD.IADD R3, R5, 0x1, R3 ;  /* 0x0000000105037824 */ /* 0x000fe200078e0203 */
[----:B--2---:R-:W-:-:S04]  /*13e0*/  LEA R2, P0, R4, UR8, 0x2 ;  /* 0x0000000804027c11 */ /* 0x004fc8000f8010ff */
[----:B------:R-:W-:-:S05]  /*13f0*/  LEA.HI.X R3, R4, UR9, R3, 0x2, P0 ;  /* 0x0000000904037c11 */ /* 0x000fca00080f1403 */
[----:B-----5:R-:W-:Y:S01]  /*1400*/  STG.E desc[UR4][R2.64], R0 ;  /* 0x0000000002007986 */ /* 0x020fe2000c101904 */
[----:B------:R-:W-:Y:S05]  /*1410*/  EXIT ;  /* 0x000000000000794d */ /* 0x000fea0003800000 */
        .weak           $__internal_10_$__cuda_sm20_div_u64
        .type           $__internal_10_$__cuda_sm20_div_u64,@function
        .size           $__internal_10_$__cuda_sm20_div_u64,($__internal_11_$__cuda_sm20_rem_u64 - $__internal_10_$__cuda_sm20_div_u64)
$__internal_10_$__cuda_sm20_div_u64:
        /* <DEDUP_REMOVED lines=60> */
[----:B------:R-:W-:Y:S02]  /*17e0*/  MOV R12, R0 ;  /* 0x00000000000c7202 */ /* 0x000fe40000000f00 */
[----:B------:R-:W-:Y:S02]  /*17f0*/  ISETP.NE.AND.EX P1, PT, RZ, UR5, PT, P1 ;  /* 0x00000005ff007c0c */ /* 0x000fe4000bf25310 */
[----:B------:R-:W-:Y:S01]  /*1800*/  SEL R14, R14, R13, P0 ;  /* 0x0000000d0e0e7207 */ /* 0x000fe20000000000 */
[----:B------:R-:W-:Y:S01]  /*1810*/  IMAD.MOV.U32 R13, RZ, RZ, 0x0 ;  /* 0x00000000ff0d7424 */ /* 0x000fe200078e00ff */
[----:B------:R-:W-:Y:S02]  /*1820*/  SEL R11, R11, R10, P0 ;  /* 0x0000000a0b0b7207 */ /* 0x000fe40000000000 */
[----:B------:R-:W-:-:S02]  /*1830*/  SEL R14, R14, 0xffffffff, P1 ;  /* 0xffffffff0e0e7807 */ /* 0x000fc40000800000 */
[----:B------:R-:W-:Y:S01]  /*1840*/  SEL R11, R11, 0xffffffff, P1 ;  /* 0xffffffff0b0b7807 */ /* 0x000fe20000800000 */
[----:B------:R-:W-:Y:S06]  /*1850*/  RET.REL.NODEC R12 `(transpose_and_broadcast_filters_f32) ;  /* 0xffffffe40ce87950 */ /* 0x000fec0003c3ffff */
        .weak           $__internal_11_$__cuda_sm20_rem_u64
        .type           $__internal_11_$__cuda_sm20_rem_u64,@function
        .size           $__internal_11_$__cuda_sm20_rem_u64,(.L_x_143 - $__internal_11_$__cuda_sm20_rem_u64)
$__internal_11_$__cuda_sm20_rem_u64:
        /* <DEDUP_REMOVED lines=64> */
[----:B------:R-:W-:Y:S06]  /*1c60*/  RET.REL.NODEC R16 `(transpose_and_broadcast_filters_f32) ;  /* 0xffffffe010e47950 */ /* 0x000fec0003c3ffff */
.L_x_93:
        /* <DEDUP_REMOVED lines=9> */
.L_x_143:


//--------------------- .text.unfold_output_into_patches_f32 --------------------------
	.section	.text.unfold_output_into_patches_f32,"ax",@progbits
	.align	128
        .global         unfold_output_into_patches_f32
        .type           unfold_output_into_patches_f32,@function
        .size           unfold_output_into_patches_f32,(.L_x_145 - unfold_output_into_patches_f32)
        .other          unfold_output_into_patches_f32,@"STO_CUDA_ENTRY STV_DEFAULT"
unfold_output_into_patches_f32:
.text.unfold_output_into_patches_f32:
        /* <DEDUP_REMOVED lines=58> */
.L_x_94:
[----:B------:R-:W0:Y:S01]  /*03a0*/  LDCU.64 UR4, c[0x0][0x3c0] ;  /* 0x00007800ff0477ac */ /* 0x000e220008000a00 */
[----:B------:R-:W-:Y:S01]  /*03b0*/  HFMA2 R8, -RZ, RZ, 0, 0 ;  /* 0x00000000ff087431 */ /* 0x000fe200000001ff */
[----:B------:R-:W-:Y:S02]  /*03c0*/  MOV R10, R12 ;  /* 0x0000000c000a7202 */ /* 0x000fe40000000f00 */
[----:B------:R-:W-:Y:S01]  /*03d0*/  MOV R3, 0x410 ;  /* 0x0000041000037802 */ /* 0x000fe20000000f00 */
[----:B0-----:R-:W-:Y:S02]  /*03e0*/  IMAD.U32 R7, RZ, RZ, UR4 ;  /* 0x00000004ff077e24 */ /* 0x001fe4000f8e00ff */
[----:B------:R-:W-:-:S07]  /*03f0*/  IMAD.U32 R6, RZ, RZ, UR5 ;  /* 0x00000005ff067e24 */ /* 0x000fce000f8e00ff */
[----:B------:R-:W-:Y:S05]  /*0400*/  CALL.REL.NOINC `($__internal_12_$__cuda_sm20_div_u64) ;  /* 0x0000001800747944 */ /* 0x000fea0003c00000 */
        /* <DEDUP_REMOVED lines=10> */
.L_x_95:
        /* <DEDUP_REMOVED lines=27> */
.L_x_96:
[----:B------:R-:W0:Y:S01]  /*0660*/  LDCU.64 UR4, c[0x0][0x3b0] ;  /* 0x00007600ff0477ac */ /* 0x000e220008000a00 */
[----:B------:R-:W-:Y:S01]  /*0670*/  IMAD.MOV.U32 R10, RZ, RZ, R4 ;  /* 0x000000ffff0a7224 */ /* 0x000fe200078e0004 */
[----:B------:R-:W-:Y:S01]  /*0680*/  MOV R3, 0x6d0 ;  /* 0x000006d000037802 */ /* 0x000fe20000000f00 */
[----:B------:R-:W-:Y:S02]  /*0690*/  IMAD.MOV.U32 R8, RZ, RZ, R5 ;  /* 0x000000ffff087224 */ /* 0x000fe400078e0005 */
[----:B0-----:R-:W-:Y:S01]  /*06a0*/  IMAD.U32 R7, RZ, RZ, UR4 ;  /* 0x00000004ff077e24 */ /* 0x001fe2000f8e00ff */
[----:B------:R-:W-:-:S07]  /*06b0*/  MOV R6, UR5 ;  /* 0x0000000500067c02 */ /* 0x000fce0008000f00 */
[----:B------:R-:W-:Y:S05]  /*06c0*/  CALL.REL.NOINC `($__internal_12_$__cuda_sm20_div_u64) ;  /* 0x0000001400c47944 */ /* 0x000fea0003c00000 */
        /* <DEDUP_REMOVED lines=10> */
.L_x_97:
        /* <DEDUP_REMOVED lines=27> */
.L_x_98:
[----:B------:R-:W0:Y:S01]  /*0920*/  LDCU.64 UR4, c[0x0][0x390] ;  /* 0x00007200ff0477ac */ /* 0x000e220008000a00 */
[----:B------:R-:W-:Y:S01]  /*0930*/  IMAD.MOV.U32 R10, RZ, RZ, R14 ;  /* 0x000000ffff0a7224 */ /* 0x000fe200078e000e */
[----:B------:R-:W-:Y:S02]  /*0940*/  MOV R8, R15 ;  /* 0x0000000f00087202 */ /* 0x000fe40000000f00 */
[----:B------:R-:W-:Y:S02]  /*0950*/  MOV R3, 0x990 ;  /* 0x0000099000037802 */ /* 0x000fe40000000f00 */
[----:B0-----:R-:W-:Y:S01]  /*0960*/  MOV R7, UR4 ;  /* 0x0000000400077c02 */ /* 0x001fe20008000f00 */
[----:B------:R-:W-:-:S07]  /*0970*/  IMAD.U32 R6, RZ, RZ, UR5 ;  /* 0x00000005ff067e24 */ /* 0x000fce000f8e00ff */
[----:B------:R-:W-:Y:S05]  /*0980*/  CALL.REL.NOINC `($__internal_12_$__cuda_sm20_div_u64) ;  /* 0x0000001400147944 */ /* 0x000fea0003c00000 */
        /* <DEDUP_REMOVED lines=12> */
.L_x_99:
        /* <DEDUP_REMOVED lines=26> */
.L_x_100:
        /* <DEDUP_REMOVED lines=18> */
.L_x_101:
        /* <DEDUP_REMOVED lines=27> */
.L_x_102:
        /* <DEDUP_REMOVED lines=19> */
.L_x_103:
        /* <DEDUP_REMOVED lines=23> */
.L_x_104:
[----:B------:R-:W0:Y:S01]  /*1160*/  LDCU.64 UR4, c[0x0][0x398] ;  /* 0x00007300ff0477ac */ /* 0x000e220008000a00 */
[----:B------:R-:W-:Y:S01]  /*1170*/  IMAD.MOV.U32 R9, RZ, RZ, R18 ;  /* 0x000000ffff097224 */ /* 0x000fe200078e0012 */
[----:B------:R-:W-:Y:S02]  /*1180*/  MOV R10, 0x11c0 ;  /* 0x000011c0000a7802 */ /* 0x000fe40000000f00 */
[----:B0-----:R-:W-:Y:S01]  /*1190*/  MOV R8, UR4 ;  /* 0x0000000400087c02 */ /* 0x001fe20008000f00 */
[----:B------:R-:W-:-:S07]  /*11a0*/  IMAD.U32 R3, RZ, RZ, UR5 ;  /* 0x00000005ff037e24 */ /* 0x000fce000f8e00ff */
[----:B------:R-:W-:Y:S05]  /*11b0*/  CALL.REL.NOINC `($__internal_13_$__cuda_sm20_rem_u64) ;  /* 0x0000001000207944 */ /* 0x000fea0003c00000 */
[----:B------:R-:W-:Y:S01]  /*11c0*/  MOV R14, R3 ;  /* 0x00000003000e7202 */ /* 0x000fe20000000f00 */
[----:B------:R-:W-:-:S07]  /*11d0*/  IMAD.MOV.U32 R15, RZ, RZ, R6 ;  /* 0x000000ffff0f7224 */ /* 0x000fce00078e0006 */
.L_x_105:
        /* <DEDUP_REMOVED lines=34> */
.L_x_107:
[----:B------:R-:W0:Y:S01]  /*1400*/  LDCU.64 UR4, c[0x0][0x380] ;  /* 0x00007000ff0477ac */ /* 0x000e220008000a00 */
[----:B------:R-:W-:Y:S01]  /*1410*/  IMAD.MOV.U32 R9, RZ, RZ, R24 ;  /* 0x000000ffff097224 */ /* 0x000fe200078e0018 */
[----:B------:R-:W-:Y:S02]  /*1420*/  MOV R19, R16 ;  /* 0x0000001000137202 */ /* 0x000fe40000000f00 */
[----:B------:R-:W-:Y:S02]  /*1430*/  MOV R10, 0x1470 ;  /* 0x00001470000a7802 */ /* 0x000fe40000000f00 */
[----:B0-----:R-:W-:Y:S01]  /*1440*/  MOV R8, UR4 ;  /* 0x0000000400087c02 */ /* 0x001fe20008000f00 */
[----:B------:R-:W-:-:S07]  /*1450*/  IMAD.U32 R3, RZ, RZ, UR5 ;  /* 0x00000005ff037e24 */ /* 0x000fce000f8e00ff */
[----:B------:R-:W-:Y:S05]  /*1460*/  CALL.REL.NOINC `($__internal_13_$__cuda_sm20_rem_u64) ;  /* 0x0000000c00747944 */ /* 0x000fea0003c00000 */
[----:B------:R-:W-:-:S04]  /*1470*/  ISETP.NE.U32.AND P0, PT, R3, RZ, PT ;  /* 0x000000ff0300720c */ /* 0x000fc80003f05070 */
[----:B------:R-:W-:-:S13]  /*1480*/  ISETP.NE.AND.EX P0, PT, R6, RZ, PT, P0 ;  /* 0x000000ff0600720c */ /* 0x000fda0003f05300 */
.L_x_108:
[----:B------:R-:W-:Y:S05]  /*1490*/  BSYNC.RECONVERGENT B0 ;  /* 0x0000000000007941 */ /* 0x000fea0003800200 */
.L_x_106:
        /* <DEDUP_REMOVED lines=24> */
.L_x_110:
[----:B------:R-:W0:Y:S01]  /*1620*/  LDCU.64 UR4, c[0x0][0x380] ;  /* 0x00007000ff0477ac */ /* 0x000e220008000a00 */
[----:B------:R-:W-:Y:S01]  /*1630*/  IMAD.MOV.U32 R10, RZ, RZ, R24 ;  /* 0x000000ffff0a7224 */ /* 0x000fe200078e0018 */
[----:B------:R-:W-:Y:S02]  /*1640*/  MOV R8, R16 ;  /* 0x0000001000087202 */ /* 0x000fe40000000f00 */
[----:B------:R-:W-:Y:S02]  /*1650*/  MOV R3, 0x1690 ;  /* 0x0000169000037802 */ /* 0x000fe40000000f00 */
[----:B0-----:R-:W-:Y:S01]  /*1660*/  MOV R7, UR4 ;  /* 0x0000000400077c02 */ /* 0x001fe20008000f00 */
[----:B------:R-:W-:-:S07]  /*1670*/  IMAD.U32 R6, RZ, RZ, UR5 ;  /* 0x00000005ff067e24 */ /* 0x000fce000f8e00ff */
[----:B------:R-:W-:Y:S05]  /*1680*/  CALL.REL.NOINC `($__internal_12_$__cuda_sm20_div_u64) ;  /* 0x0000000400d47944 */ /* 0x000fea0003c00000 */
[----:B------:R-:W-:Y:S01]  /*1690*/  IMAD.MOV.U32 R16, RZ, RZ, R8 ;  /* 0x000000ffff107224 */ /* 0x000fe200078e0008 */
[----:B------:R-:W-:-:S07]  /*16a0*/  MOV R17, R9 ;  /* 0x0000000900117202 */ /* 0x000fce0000000f00 */
.L_x_111:
[----:B------:R-:W-:Y:S05]  /*16b0*/  BSYNC.RECONVERGENT B0 ;  /* 0x0000000000007941 */ /* 0x000fea0003800200 */
.L_x_109:
        /* <DEDUP_REMOVED lines=38> */
.L_x_113:
[----:B------:R-:W0:Y:S01]  /*1920*/  LDCU.64 UR4, c[0x0][0x380] ;  /* 0x00007000ff0477ac */ /* 0x000e220008000a00 */
[----:B------:R-:W-:Y:S01]  /*1930*/  MOV R9, R5 ;  /* 0x0000000500097202 */ /* 0x000fe20000000f00 */
[----:B------:R-:W-:Y:S01]  /*1940*/  IMAD.MOV.U32 R19, RZ, RZ, R4 ;  /* 0x000000ffff137224 */ /* 0x000fe200078e0004 */
[----:B------:R-:W-:Y:S01]  /*1950*/  MOV R10, 0x1990 ;  /* 0x00001990000a7802 */ /* 0x000fe20000000f00 */
[----:B0-----:R-:W-:Y:S01]  /*1960*/  IMAD.U32 R8, RZ, RZ, UR4 ;  /* 0x00000004ff087e24 */ /* 0x001fe2000f8e00ff */
[----:B------:R-:W-:-:S07]  /*1970*/  MOV R3, UR5 ;  /* 0x0000000500037c02 */ /* 0x000fce0008000f00 */
[----:B------:R-:W-:Y:S05]  /*1980*/  CALL.REL.NOINC `($__internal_13_$__cuda_sm20_rem_u64) ;  /* 0x00000008002c7944 */ /* 0x000fea0003c00000 */
[----:B------:R-:W-:-:S04]  /*1990*/  ISETP.NE.U32.AND P0, PT, R3, RZ, PT ;  /* 0x000000ff0300720c */ /* 0x000fc80003f05070 */
[----:B------:R-:W-:-:S13]  /*19a0*/  ISETP.NE.AND.EX P0, PT, R6, RZ, PT, P0 ;  /* 0x000000ff0600720c */ /* 0x000fda0003f05300 */
.L_x_114:
[----:B------:R-:W-:Y:S05]  /*19b0*/  BSYNC.RECONVERGENT B0 ;  /* 0x0000000000007941 */ /* 0x000fea0003800200 */
.L_x_112:
        /* <DEDUP_REMOVED lines=25> */
.L_x_116:
[----:B------:R-:W0:Y:S01]  /*1b50*/  LDCU.64 UR4, c[0x0][0x380] ;  /* 0x00007000ff0477ac */ /* 0x000e220008000a00 */
[----:B------:R-:W-:Y:S01]  /*1b60*/  MOV R10, R5 ;  /* 0x00000005000a7202 */ /* 0x000fe20000000f00 */
[----:B------:R-:W-:Y:S01]  /*1b70*/  IMAD.MOV.U32 R8, RZ, RZ, R4 ;  /* 0x000000ffff087224 */ /* 0x000fe200078e0004 */
[----:B------:R-:W-:Y:S01]  /*1b80*/  MOV R3, 0x1bc0 ;  /* 0x00001bc000037802 */ /* 0x000fe20000000f00 */
[----:B0-----:R-:W-:Y:S01]  /*1b90*/  IMAD.U32 R7, RZ, RZ, UR4 ;  /* 0x00000004ff077e24 */ /* 0x001fe2000f8e00ff */
[----:B------:R-:W-:-:S07]  /*1ba0*/  MOV R6, UR5 ;  /* 0x0000000500067c02 */ /* 0x000fce0008000f00 */
[----:B------:R-:W-:Y:S05]  /*1bb0*/  CALL.REL.NOINC `($__internal_12_$__cuda_sm20_div_u64) ;  /* 0x0000000000887944 */ /* 0x000fea0003c00000 */
.L_x_117:
[----:B------:R-:W-:Y:S05]  /*1bc0*/  BSYNC.RECONVERGENT B0 ;  /* 0x0000000000007941 */ /* 0x000fea0003800200 */
.L_x_115:
        /* <DEDUP_REMOVED lines=27> */
[----:B------:R-:W-:-:S06]  /*1d80*/  LEA.HI.X R5, R2, UR9, R3, 0x2, P0 ;  /* 0x0000000902057c11 */ /* 0x000fcc00080f1403 */
[----:B0-----:R-:W2:Y:S01]  /*1d90*/  LDG.E R5, desc[UR4][R4.64] ;  /* 0x0000000404057981 */ /* 0x001ea2000c1e1900 */
[----:B------:R-:W-:-:S04]  /*1da0*/  LEA R2, P0, R12, UR10, 0x2 ;  /* 0x0000000a0c027c11 */ /* 0x000fc8000f8010ff */
[----:B------:R-:W-:-:S05]  /*1db0*/  LEA.HI.X R3, R12, UR11, RZ, 0x2, P0 ;  /* 0x0000000b0c037c11 */ /* 0x000fca00080f14ff */
[----:B--2---:R-:W-:Y:S01]  /*1dc0*/  STG.E desc[UR4][R2.64], R5 ;  /* 0x0000000502007986 */ /* 0x004fe2000c101904 */
[----:B------:R-:W-:Y:S05]  /*1dd0*/  EXIT ;  /* 0x000000000000794d */ /* 0x000fea0003800000 */
        .weak           $__internal_12_$__cuda_sm20_div_u64
        .type           $__internal_12_$__cuda_sm20_div_u64,@function
        .size           $__internal_12_$__cuda_sm20_div_u64,($__internal_13_$__cuda_sm20_rem_u64 - $__internal_12_$__cuda_sm20_div_u64)
$__internal_12_$__cuda_sm20_div_u64:
        /* <DEDUP_REMOVED lines=69> */
[----:B------:R-:W-:Y:S06]  /*2230*/  RET.REL.NODEC R6 `(unfold_output_into_patches_f32) ;  /* 0xffffffdc06707950 */ /* 0x000fec0003c3ffff */
        .weak           $__internal_13_$__cuda_sm20_rem_u64
        .type           $__internal_13_$__cuda_sm20_rem_u64,@function
        .size           $__internal_13_$__cuda_sm20_rem_u64,(.L_x_145 - $__internal_13_$__cuda_sm20_rem_u64)
$__internal_13_$__cuda_sm20_rem_u64:
        /* <DEDUP_REMOVED lines=64> */
[----:B------:R-:W-:Y:S06]  /*2640*/  RET.REL.NODEC R10 `(unfold_output_into_patches_f32) ;  /* 0xffffffd80a6c7950 */ /* 0x000fec0003c3ffff */
.L_x_118:
        /* <DEDUP_REMOVED lines=11> */
.L_x_145:


//--------------------- .text.unfold_input_into_patches_f32 --------------------------
	.section	.text.unfold_input_into_patches_f32,"ax",@progbits
	.align	128
        .global         unfold_input_into_patches_f32
        .type           unfold_input_into_patches_f32,@function
        .size           unfold_input_into_patches_f32,(.L_x_147 - unfold_input_into_patches_f32)
        .other          unfold_input_into_patches_f32,@"STO_CUDA_ENTRY STV_DEFAULT"
unfold_input_into_patches_f32:
.text.unfold_input_into_patches_f32:
        /* <DEDUP_REMOVED lines=58> */
.L_x_119:
[----:B------:R-:W-:Y:S01]  /*03a0*/  IMAD.MOV.U32 R4, RZ, RZ, R10 ;  /* 0x000000ffff047224 */ /* 0x000fe200078e000a */
[----:B------:R-:W-:Y:S01]  /*03b0*/  MOV R5, RZ ;  /* 0x000000ff00057202 */ /* 0x000fe20000000f00 */
[----:B------:R-:W0:Y:S01]  /*03c0*/  LDCU.64 UR4, c[0x0][0x3c8] ;  /* 0x00007900ff0477ac */ /* 0x000e220008000a00 */
[----:B------:R-:W-:-:S07]  /*03d0*/  MOV R8, 0x3f0 ;  /* 0x000003f000087802 */ /* 0x000fce0000000f00 */
[----:B0-----:R-:W-:Y:S05]  /*03e0*/  CALL.REL.NOINC `($__internal_14_$__cuda_sm20_div_u64) ;  /* 0x00000010000c7944 */ /* 0x001fea0003c00000 */
        /* <DEDUP_REMOVED lines=10> */
.L_x_120:
        /* <DEDUP_REMOVED lines=27> */
.L_x_121:
[----:B------:R-:W-:Y:S01]  /*0640*/  MOV R4, R14 ;  /* 0x0000000e00047202 */ /* 0x000fe20000000f00 */
[----:B------:R-:W-:Y:S01]  /*0650*/  IMAD.MOV.U32 R5, RZ, RZ, R15 ;  /* 0x000000ffff057224 */ /* 0x000fe200078e000f */
[----:B------:R-:W-:Y:S01]  /*0660*/  MOV R8, 0x690 ;  /* 0x0000069000087802 */ /* 0x000fe20000000f00 */
[----:B------:R-:W0:Y:S06]  /*0670*/  LDCU.64 UR4, c[0x0][0x3b8] ;  /* 0x00007700ff0477ac */ /* 0x000e2c0008000a00 */
[----:B0-----:R-:W-:Y:S05]  /*0680*/  CALL.REL.NOINC `($__internal_14_$__cuda_sm20_div_u64) ;  /* 0x0000000c00647944 */ /* 0x001fea0003c00000 */
        /* <DEDUP_REMOVED lines=12> */
.L_x_122:
        /* <DEDUP_REMOVED lines=28> */
.L_x_123:
[----:B------:R-:W-:Y:S01]  /*0910*/  MOV R4, R14 ;  /* 0x0000000e00047202 */ /* 0x000fe20000000f00 */
[----:B------:R-:W-:Y:S01]  /*0920*/  IMAD.MOV.U32 R5, RZ, RZ, R15 ;  /* 0x000000ffff057224 */ /* 0x000fe200078e000f */
[----:B------:R-:W-:Y:S01]  /*0930*/  MOV R8, 0x960 ;  /* 0x0000096000087802 */ /* 0x000fe20000000f00 */
[----:B------:R-:W0:Y:S06]  /*0940*/  LDCU.64 UR4, c[0x0][0x390] ;  /* 0x00007200ff0477ac */ /* 0x000e2c0008000a00 */
[----:B0-----:R-:W-:Y:S05]  /*0950*/  CALL.REL.NOINC `($__internal_14_$__cuda_sm20_div_u64) ;  /* 0x0000000800b07944 */ /* 0x001fea0003c00000 */
        /* <DEDUP_REMOVED lines=11> */
.L_x_124:
        /* <DEDUP_REMOVED lines=26> */
.L_x_125:
[----:B------:R-:W-:Y:S01]  /*0bb0*/  IMAD.MOV.U32 R4, RZ, RZ, R14 ;  /* 0x000000ffff047224 */ /* 0x000fe200078e000e */
[----:B------:R-:W-:Y:S01]  /*0bc0*/  MOV R5, R15 ;  /* 0x0000000f00057202 */ /* 0x000fe20000000f00 */
[----:B------:R-:W0:Y:S01]  /*0bd0*/  LDCU.64 UR4, c[0x0][0x390] ;  /* 0x00007200ff0477ac */ /* 0x000e220008000a00 */
[----:B------:R-:W-:-:S07]  /*0be0*/  MOV R8, 0xc00 ;  /* 0x00000c0000087802 */ /* 0x000fce0000000f00 */
[----:B0-----:R-:W-:Y:S05]  /*0bf0*/  CALL.REL.NOINC `($__internal_14_$__cuda_sm20_div_u64) ;  /* 0x0000000800087944 */ /* 0x001fea0003c00000 */
        /* <DEDUP_REMOVED lines=11> */
.L_x_126:
        /* <DEDUP_REMOVED lines=27> */
.L_x_127:
        /* <DEDUP_REMOVED lines=14> */
.L_x_128:
        /* <DEDUP_REMOVED lines=23> */
.L_x_129:
[----:B------:R-:W-:Y:S01]  /*10b0*/  MOV R8, R12 ;  /* 0x0000000c00087202 */ /* 0x000fe20000000f00 */
[----:B------:R-:W-:Y:S01]  /*10c0*/  IMAD.MOV.U32 R19, RZ, RZ, R13 ;  /* 0x000000ffff137224 */ /* 0x000fe200078e000d */
[----:B------:R-:W-:-:S07]  /*10d0*/  MOV R22, 0x10f0 ;  /* 0x000010f000167802 */ /* 0x000fce0000000f00 */
[----:B------:R-:W-:Y:S05]  /*10e0*/  CALL.REL.NOINC `($__internal_15_$__cuda_sm20_rem_u64) ;  /* 0x0000000400dc7944 */ /* 0x000fea0003c00000 */
.L_x_130:
        /* <DEDUP_REMOVED lines=45> */
[----:B------:R-:W-:-:S06]  /*13c0*/  LEA.HI.X R5, R2, UR13, R3, 0x2, P0 ;  /* 0x0000000d02057c11 */ /* 0x000fcc00080f1403 */
[----:B0-----:R-:W2:Y:S01]  /*13d0*/  LDG.E R5, desc[UR4][R4.64] ;  /* 0x0000000404057981 */ /* 0x001ea2000c1e1900 */
[----:B------:R-:W-:-:S04]  /*13e0*/  LEA R2, P0, R10, UR14, 0x2 ;  /* 0x0000000e0a027c11 */ /* 0x000fc8000f8010ff */
[----:B------:R-:W-:-:S05]  /*13f0*/  LEA.HI.X R3, R10, UR15, RZ, 0x2, P0 ;  /* 0x0000000f0a037c11 */ /* 0x000fca00080f14ff */
[----:B--2---:R-:W-:Y:S01]  /*1400*/  STG.E desc[UR4][R2.64], R5 ;  /* 0x0000000502007986 */ /* 0x004fe2000c101904 */
[----:B------:R-:W-:Y:S05]  /*1410*/  EXIT ;  /* 0x000000000000794d */ /* 0x000fea0003800000 */
        .weak           $__internal_14_$__cuda_sm20_div_u64
        .type           $__internal_14_$__cuda_sm20_div_u64,@function
        .size           $__internal_14_$__cuda_sm20_div_u64,($__internal_15_$__cuda_sm20_rem_u64 - $__internal_14_$__cuda_sm20_div_u64)
$__internal_14_$__cuda_sm20_div_u64:
        /* <DEDUP_REMOVED lines=67> */
[----:B------:R-:W-:Y:S06]  /*1850*/  RET.REL.NODEC R4 `(unfold_input_into_patches_f32) ;  /* 0xffffffe404e87950 */ /* 0x000fec0003c3ffff */
        .weak           $__internal_15_$__cuda_sm20_rem_u64
        .type           $__internal_15_$__cuda_sm20_rem_u64,@function
        .size           $__internal_15_$__cuda_sm20_rem_u64,(.L_x_147 - $__internal_15_$__cuda_sm20_rem_u64)
$__internal_15_$__cuda_sm20_rem_u64:
        /* <DEDUP_REMOVED lines=64> */
[----:B------:R-:W-:Y:S06]  /*1c60*/  RET.REL.NODEC R22 `(unfold_input_into_patches_f32) ;  /* 0xffffffe016e47950 */ /* 0x000fec0003c3ffff */
.L_x_131:
        /* <DEDUP_REMOVED lines=9> */
.L_x_147:


//--------------------- .nv.shared.reserved.0     --------------------------
	.section	.nv.shared.reserved.0,"aw",@nobits
	.weak		__nv_reservedSMEM_offset_0_alias
	.size		__nv_reservedSMEM_offset_0_alias, 0, 64
	.other		__nv_reservedSMEM_offset_0_alias,@"STO_CUDA_RESERVED_SHARED STV_DEFAULT"
__nv_reservedSMEM_offset_0_alias:
	.zero		0
	.zero		64


//--------------------- .nv.constant0.sum_transposed_filters_f64 --------------------------
	.section	.nv.constant0.sum_transposed_filters_f64,"a",@progbits
	.sectionflags	@""
	.align	4
.nv.constant0.sum_transposed_filters_f64:
	.zero		992


//--------------------- .nv.constant0.transpose_and_broadcast_filters_f64 --------------------------
	.section	.nv.constant0.transpose_and_broadcast_filters_f64,"a",@progbits
	.sectionflags	@""
	.align	4
.nv.constant0.transpose_and_broadcast_filters_f64:
	.zero		992


//--------------------- .nv.constant0.unfold_output_into_patches_f64 --------------------------
	.section	.nv.constant0.unfold_output_into_patches_f64,"a",@progbits
	.sectionflags	@""
	.align	4
.nv.constant0.unfold_output_into_patches_f64:
	.zero		992


//--------------------- .nv.constant0.unfold_input_into_patches_f64 --------------------------
	.section	.nv.constant0.unfold_input_into_patches_f64,"a",@progbits
	.sectionflags	@""
	.align	4
.nv.constant0.unfold_input_into_patches_f64:
	.zero		992


//--------------------- .nv.constant0.sum_transposed_filters_f32 --------------------------
	.section	.nv.constant0.sum_transposed_filters_f32,"a",@progbits
	.sectionflags	@""
	.align	4
.nv.constant0.sum_transposed_filters_f32:
	.zero		992


//--------------------- .nv.constant0.transpose_and_broadcast_filters_f32 --------------------------
	.section	.nv.constant0.transpose_and_broadcast_filters_f32,"a",@progbits
	.sectionflags	@""
	.align	4
.nv.constant0.transpose_and_broadcast_filters_f32:
	.zero		992


//--------------------- .nv.constant0.unfold_output_into_patches_f32 --------------------------
	.section	.nv.constant0.unfold_output_into_patches_f32,"a",@progbits
	.sectionflags	@""
	.align	4
.nv.constant0.unfold_output_into_patches_f32:
	.zero		992


//--------------------- .nv.constant0.unfold_input_into_patches_f32 --------------------------
	.section	.nv.constant0.unfold_input_into_patches_f32,"a",@progbits
	.sectionflags	@""
	.align	4
.nv.constant0.unfold_input_into_patches_f32:
	.zero		992


//--------------------- SYMBOLS --------------------------

	.type		.nv.reservedSmem.offset0,@object
	.size		.nv.reservedSmem.offset0,0x4
